	.target	sm_100a

	.elftype	@"ET_EXEC"


//--------------------- .note.nv.tkinfo           --------------------------
	.section	.note.nv.tkinfo,"",@"SHT_NOTE"
	.sectionflags	@"SHF_NOTE_NV_TKINFO"
	.tkinfo
        /*0018*/ 	.word	0x00000002
        /*0030*/ 	.string	""
        /*0030*/ 	.string	"ptxas"
        /*0030*/ 	.string	"Cuda compilation tools, release 13.0, V13.0.88"
        /*0030*/ 	.string	"Build cuda_13.0.r13.0/compiler.36424714_0"
        /*0030*/ 	.string	"-arch sm_100a -m 64 "



//--------------------- .note.nv.cuinfo           --------------------------
	.section	.note.nv.cuinfo,"",@"SHT_NOTE"
	.sectionflags	@"SHF_NOTE_NV_CUINFO"
        /*0018*/ 	.short	0x0002
        /*001a*/ 	.short	0x0064
        /*001c*/ 	.short	0x0082
	.zero		2


//--------------------- .nv.info                  --------------------------
	.section	.nv.info,"",@"SHT_CUDA_INFO"
	.align	4


	//----- nvinfo : EIATTR_REGCOUNT
	.align		4
        /*0000*/ 	.byte	0x04, 0x2f
        /*0002*/ 	.short	(.L_19 - .L_18)
	.align		4
.L_18:
        /*0004*/ 	.word	index@(_ZN7cutlass13device_kernelINS_4gemm6kernel13GemmUniversalIN4cute5tupleIJiiiiEEENS1_10collective13CollectiveMmaINS1_35MainloopSm100TmaUmmaWarpSpecializedILi2ELi2ELi4ENS5_IJNS4_1CILi2EEENSA_ILi4EEENSA_ILi1EEEEEEEENS5_IJNSA_ILi64EEENSA_ILi128EEESH_EEENS_10tfloat32_tENS5_IJlSD_lEEESJ_SK_NS4_8TiledMMAINS4_8MMA_AtomIJNS4_17SM100_MMA_TF32_SSISJ_SJ_fLi64ELi128ELNS4_4UMMA5MajorE0ELSP_0ELNSO_7ScaleInE0ELSQ_0EEEEEENS4_6LayoutINS5_IJSD_SD_SD_EEENS5_IJNSA_ILi0EEESV_SV_EEEEENS5_IJNS4_10UnderscoreESY_SY_EEEEENS4_23SM90_TMA_LOAD_MULTICASTENS4_14ComposedLayoutINS4_7SwizzleILi3ELi4ELi3EEENS4_18smem_ptr_flag_bitsILi32EEENST_INS5_IJNSA_ILi8EEENSA_ILi32EEEEEENS5_IJS18_SD_EEEEEEEvNS4_8identityES11_S1C_vS1D_EENS_8epilogue10collective18CollectiveEpilogueINS1F_23Sm100TmaWarpSpecializedILi4ELi2ELi16ELb1ELb0EEEJSI_NS5_IJNST_ISG_SD_EENST_IS18_SD_EEEEESJ_SK_SJ_SK_NS1F_6fusion15FusionCallbacksIS1J_NS1N_17LinearCombinationISJ_fSJ_fLNS_15FloatRoundStyleE2EEESI_S1M_JEEENS4_5SM1004TMEM4LOAD26SM100_TMEM_LOAD_16dp128b8xENS4_13SM90_TMA_LOADES1C_NS4_17SM75_U32x4_LDSM_NENS4_14SM90_TMA_STOREES1C_NS4_17SM90_U32x4_STSM_NENS4_39AutoVectorizingCopyWithAssumedAlignmentILi128EEEEEEvvEEEEvNT_6ParamsE)
        /*0008*/ 	.word	0x00000058


	//----- nvinfo : EIATTR_FRAME_SIZE
	.align		4
.L_19:
        /*000c*/ 	.byte	0x04, 0x11
        /*000e*/ 	.short	(.L_21 - .L_20)
	.align		4
.L_20:
        /*0010*/ 	.word	index@($__internal_2_$__cuda_sm10x_tcgen05_guardrail_trap_unallocated_columns_being_dealloced)
        /*0014*/ 	.word	0x00000000


	//----- nvinfo : EIATTR_FRAME_SIZE
	.align		4
.L_21:
        /*0018*/ 	.byte	0x04, 0x11
        /*001a*/ 	.short	(.L_23 - .L_22)
	.align		4
.L_22:
        /*001c*/ 	.word	index@($__internal_1_$__cuda_sm10x_tcgen05_guardrail_trap_phase_invalid_during_alloc)
        /*0020*/ 	.word	0x00000000


	//----- nvinfo : EIATTR_FRAME_SIZE
	.align		4
.L_23:
        /*0024*/ 	.byte	0x04, 0x11
        /*0026*/ 	.short	(.L_25 - .L_24)
	.align		4
.L_24:
        /*0028*/ 	.word	index@($__internal_0_$__cuda_sm10x_tcgen05_guardrail_trap_col_being_dealloced_not_returned_by_alloc)
        /*002c*/ 	.word	0x00000000


	//----- nvinfo : EIATTR_FRAME_SIZE
	.align		4
.L_25:
        /*0030*/ 	.byte	0x04, 0x11
        /*0032*/ 	.short	(.L_27 - .L_26)
	.align		4
.L_26:
        /*0034*/ 	.word	index@(_ZN7cutlass13device_kernelINS_4gemm6kernel13GemmUniversalIN4cute5tupleIJiiiiEEENS1_10collective13CollectiveMmaINS1_35MainloopSm100TmaUmmaWarpSpecializedILi2ELi2ELi4ENS5_IJNS4_1CILi2EEENSA_ILi4EEENSA_ILi1EEEEEEEENS5_IJNSA_ILi64EEENSA_ILi128EEESH_EEENS_10tfloat32_tENS5_IJlSD_lEEESJ_SK_NS4_8TiledMMAINS4_8MMA_AtomIJNS4_17SM100_MMA_TF32_SSISJ_SJ_fLi64ELi128ELNS4_4UMMA5MajorE0ELSP_0ELNSO_7ScaleInE0ELSQ_0EEEEEENS4_6LayoutINS5_IJSD_SD_SD_EEENS5_IJNSA_ILi0EEESV_SV_EEEEENS5_IJNS4_10UnderscoreESY_SY_EEEEENS4_23SM90_TMA_LOAD_MULTICASTENS4_14ComposedLayoutINS4_7SwizzleILi3ELi4ELi3EEENS4_18smem_ptr_flag_bitsILi32EEENST_INS5_IJNSA_ILi8EEENSA_ILi32EEEEEENS5_IJS18_SD_EEEEEEEvNS4_8identityES11_S1C_vS1D_EENS_8epilogue10collective18CollectiveEpilogueINS1F_23Sm100TmaWarpSpecializedILi4ELi2ELi16ELb1ELb0EEEJSI_NS5_IJNST_ISG_SD_EENST_IS18_SD_EEEEESJ_SK_SJ_SK_NS1F_6fusion15FusionCallbacksIS1J_NS1N_17LinearCombinationISJ_fSJ_fLNS_15FloatRoundStyleE2EEESI_S1M_JEEENS4_5SM1004TMEM4LOAD26SM100_TMEM_LOAD_16dp128b8xENS4_13SM90_TMA_LOADES1C_NS4_17SM75_U32x4_LDSM_NENS4_14SM90_TMA_STOREES1C_NS4_17SM90_U32x4_STSM_NENS4_39AutoVectorizingCopyWithAssumedAlignmentILi128EEEEEEvvEEEEvNT_6ParamsE)
        /*0038*/ 	.word	0x00000000


	//----- nvinfo : EIATTR_MIN_STACK_SIZE
	.align		4
.L_27:
        /*003c*/ 	.byte	0x04, 0x12
        /*003e*/ 	.short	(.L_29 - .L_28)
	.align		4
.L_28:
        /*0040*/ 	.word	index@(_ZN7cutlass13device_kernelINS_4gemm6kernel13GemmUniversalIN4cute5tupleIJiiiiEEENS1_10collective13CollectiveMmaINS1_35MainloopSm100TmaUmmaWarpSpecializedILi2ELi2ELi4ENS5_IJNS4_1CILi2EEENSA_ILi4EEENSA_ILi1EEEEEEEENS5_IJNSA_ILi64EEENSA_ILi128EEESH_EEENS_10tfloat32_tENS5_IJlSD_lEEESJ_SK_NS4_8TiledMMAINS4_8MMA_AtomIJNS4_17SM100_MMA_TF32_SSISJ_SJ_fLi64ELi128ELNS4_4UMMA5MajorE0ELSP_0ELNSO_7ScaleInE0ELSQ_0EEEEEENS4_6LayoutINS5_IJSD_SD_SD_EEENS5_IJNSA_ILi0EEESV_SV_EEEEENS5_IJNS4_10UnderscoreESY_SY_EEEEENS4_23SM90_TMA_LOAD_MULTICASTENS4_14ComposedLayoutINS4_7SwizzleILi3ELi4ELi3EEENS4_18smem_ptr_flag_bitsILi32EEENST_INS5_IJNSA_ILi8EEENSA_ILi32EEEEEENS5_IJS18_SD_EEEEEEEvNS4_8identityES11_S1C_vS1D_EENS_8epilogue10collective18CollectiveEpilogueINS1F_23Sm100TmaWarpSpecializedILi4ELi2ELi16ELb1ELb0EEEJSI_NS5_IJNST_ISG_SD_EENST_IS18_SD_EEEEESJ_SK_SJ_SK_NS1F_6fusion15FusionCallbacksIS1J_NS1N_17LinearCombinationISJ_fSJ_fLNS_15FloatRoundStyleE2EEESI_S1M_JEEENS4_5SM1004TMEM4LOAD26SM100_TMEM_LOAD_16dp128b8xENS4_13SM90_TMA_LOADES1C_NS4_17SM75_U32x4_LDSM_NENS4_14SM90_TMA_STOREES1C_NS4_17SM90_U32x4_STSM_NENS4_39AutoVectorizingCopyWithAssumedAlignmentILi128EEEEEEvvEEEEvNT_6ParamsE)
        /*0044*/ 	.word	0x00000000
.L_29:


//--------------------- .nv.compat                --------------------------
	.section	.nv.compat,"",@"SHT_CUDA_COMPAT_INFO"
	.align	4
        /*0000*/ 	.byte	0x02, 0x09, 0x01, 0x00, 0x02, 0x02, 0x02, 0x00, 0x02, 0x05, 0x05, 0x00, 0x03, 0x07, 0x01, 0x01
        /*0010*/ 	.byte	0x02, 0x03, 0x01, 0x00, 0x02, 0x06, 0x01, 0x00, 0x04, 0x0b, 0x08, 0x00, 0x09, 0x00, 0x00, 0x00
        /*0020*/ 	.byte	0x00, 0x00, 0x00, 0x00


//--------------------- .nv.info._ZN7cutlass13device_kernelINS_4gemm6kernel13GemmUniversalIN4cute5tupleIJiiiiEEENS1_10collective13CollectiveMmaINS1_35MainloopSm100TmaUmmaWarpSpecializedILi2ELi2ELi4ENS5_IJNS4_1CILi2EEENSA_ILi4EEENSA_ILi1EEEEEEEENS5_IJNSA_ILi64EEENSA_ILi128EEESH_EEENS_10tfloat32_tENS5_IJlSD_lEEESJ_SK_NS4_8TiledMMAINS4_8MMA_AtomIJNS4_17SM100_MMA_TF32_SSISJ_SJ_fLi64ELi128ELNS4_4UMMA5MajorE0ELSP_0ELNSO_7ScaleInE0ELSQ_0EEEEEENS4_6LayoutINS5_IJSD_SD_SD_EEENS5_IJNSA_ILi0EEESV_SV_EEEEENS5_IJNS4_10UnderscoreESY_SY_EEEEENS4_23SM90_TMA_LOAD_MULTICASTENS4_14ComposedLayoutINS4_7SwizzleILi3ELi4ELi3EEENS4_18smem_ptr_flag_bitsILi32EEENST_INS5_IJNSA_ILi8EEENSA_ILi32EEEEEENS5_IJS18_SD_EEEEEEEvNS4_8identityES11_S1C_vS1D_EENS_8epilogue10collective18CollectiveEpilogueINS1F_23Sm100TmaWarpSpecializedILi4ELi2ELi16ELb1ELb0EEEJSI_NS5_IJNST_ISG_SD_EENST_IS18_SD_EEEEESJ_SK_SJ_SK_NS1F_6fusion15FusionCallbacksIS1J_NS1N_17LinearCombinationISJ_fSJ_fLNS_15FloatRoundStyleE2EEESI_S1M_JEEENS4_5SM1004TMEM4LOAD26SM100_TMEM_LOAD_16dp128b8xENS4_13SM90_TMA_LOADES1C_NS4_17SM75_U32x4_LDSM_NENS4_14SM90_TMA_STOREES1C_NS4_17SM90_U32x4_STSM_NENS4_39AutoVectorizingCopyWithAssumedAlignmentILi128EEEEEEvvEEEEvNT_6ParamsE --------------------------
	.section	.nv.info._ZN7cutlass13device_kernelINS_4gemm6kernel13GemmUniversalIN4cute5tupleIJiiiiEEENS1_10collective13CollectiveMmaINS1_35MainloopSm100TmaUmmaWarpSpecializedILi2ELi2ELi4ENS5_IJNS4_1CILi2EEENSA_ILi4EEENSA_ILi1EEEEEEEENS5_IJNSA_ILi64EEENSA_ILi128EEESH_EEENS_10tfloat32_tENS5_IJlSD_lEEESJ_SK_NS4_8TiledMMAINS4_8MMA_AtomIJNS4_17SM100_MMA_TF32_SSISJ_SJ_fLi64ELi128ELNS4_4UMMA5MajorE0ELSP_0ELNSO_7ScaleInE0ELSQ_0EEEEEENS4_6LayoutINS5_IJSD_SD_SD_EEENS5_IJNSA_ILi0EEESV_SV_EEEEENS5_IJNS4_10UnderscoreESY_SY_EEEEENS4_23SM90_TMA_LOAD_MULTICASTENS4_14ComposedLayoutINS4_7SwizzleILi3ELi4ELi3EEENS4_18smem_ptr_flag_bitsILi32EEENST_INS5_IJNSA_ILi8EEENSA_ILi32EEEEEENS5_IJS18_SD_EEEEEEEvNS4_8identityES11_S1C_vS1D_EENS_8epilogue10collective18CollectiveEpilogueINS1F_23Sm100TmaWarpSpecializedILi4ELi2ELi16ELb1ELb0EEEJSI_NS5_IJNST_ISG_SD_EENST_IS18_SD_EEEEESJ_SK_SJ_SK_NS1F_6fusion15FusionCallbacksIS1J_NS1N_17LinearCombinationISJ_fSJ_fLNS_15FloatRoundStyleE2EEESI_S1M_JEEENS4_5SM1004TMEM4LOAD26SM100_TMEM_LOAD_16dp128b8xENS4_13SM90_TMA_LOADES1C_NS4_17SM75_U32x4_LDSM_NENS4_14SM90_TMA_STOREES1C_NS4_17SM90_U32x4_STSM_NENS4_39AutoVectorizingCopyWithAssumedAlignmentILi128EEEEEEvvEEEEvNT_6ParamsE,"",@"SHT_CUDA_INFO"
	.sectionflags	@""
	.align	4


	//----- nvinfo : EIATTR_CUDA_API_VERSION
	.align		4
        /*0000*/ 	.byte	0x04, 0x37
        /*0002*/ 	.short	(.L_31 - .L_30)
.L_30:
        /*0004*/ 	.word	0x00000082


	//----- nvinfo : EIATTR_KPARAM_INFO
	.align		4
.L_31:
        /*0008*/ 	.byte	0x04, 0x17
        /*000a*/ 	.short	(.L_33 - .L_32)
.L_32:
        /*000c*/ 	.word	0x00000000
        /*0010*/ 	.short	0x0000
        /*0012*/ 	.short	0x0000
        /*0014*/ 	.byte	0x00, 0xf0, 0x01, 0x20


	//----- nvinfo : EIATTR_AT_ENTRY_FRAGMENTS
	.align		4
.L_33:
        /*0018*/ 	.byte	0x04, 0x4f
        /*001a*/ 	.short	(.L_35 - .L_34)


	//   ....[0]....
.L_34:
        /*001c*/ 	.word	0x00000006


	//----- nvinfo : EIATTR_RESERVED_SMEM_USED
	.align		4
.L_35:
        /*0020*/ 	.byte	0x01, 0x41
	.zero		2


	//----- nvinfo : EIATTR_SPARSE_MMA_MASK
	.align		4
        /*0024*/ 	.byte	0x03, 0x50
        /*0026*/ 	.short	0x0000


	//----- nvinfo : EIATTR_TCGEN05_1CTA_USED
	.align		4
        /*0028*/ 	.byte	0x01, 0x51
	.zero		2


	//----- nvinfo : EIATTR_MAXREG_COUNT
	.align		4
        /*002c*/ 	.byte	0x03, 0x1b
        /*002e*/ 	.short	0x00ff


	//----- nvinfo : EIATTR_NUM_BARRIERS
	.align		4
        /*0030*/ 	.byte	0x02, 0x4c
        /*0032*/ 	.byte	0x07
	.zero		1


	//----- nvinfo : EIATTR_EXTERNS
	.align		4
        /*0034*/ 	.byte	0x04, 0x0f
        /*0036*/ 	.short	(.L_37 - .L_36)


	//   ....[0]....
	.align		4
.L_36:
        /*0038*/ 	.word	index@(__assertfail)


	//----- nvinfo : EIATTR_MERCURY_ISA_VERSION
	.align		4
.L_37:
        /*003c*/ 	.byte	0x03, 0x5f
        /*003e*/ 	.short	0x0101


	//----- nvinfo : EIATTR_INT_WARP_WIDE_INSTR_OFFSETS
	.align		4
        /*0040*/ 	.byte	0x04, 0x31
        /*0042*/ 	.short	(.L_39 - .L_38)


	//   ....[0]....
.L_38:
        /*0044*/ 	.word	0x00004770


	//   ....[1]....
        /*0048*/ 	.word	0x00004790


	//   ....[2]....
        /*004c*/ 	.word	0x000047c0


	//   ....[3]....
        /*0050*/ 	.word	0x00005300


	//   ....[4]....
        /*0054*/ 	.word	0x00005370


	//   ....[5]....
        /*0058*/ 	.word	0x00005460


	//   ....[6]....
        /*005c*/ 	.word	0x000054e0


	//   ....[7]....
        /*0060*/ 	.word	0x000055e0


	//   ....[8]....
        /*0064*/ 	.word	0x00005660


	//   ....[9]....
        /*0068*/ 	.word	0x00005750


	//   ....[10]....
        /*006c*/ 	.word	0x00005800


	//----- nvinfo : EIATTR_COOP_GROUP_MASK_REGIDS
	.align		4
.L_39:
        /*0070*/ 	.byte	0x04, 0x29
        /*0072*/ 	.short	(.L_41 - .L_40)


	//   ....[0]....
.L_40:
        /*0074*/ 	.word	0xffffffff


	//   ....[1]....
        /*0078*/ 	.word	0xffffffff


	//   ....[2]....
        /*007c*/ 	.word	0xffffffff


	//   ....[3]....
        /*0080*/ 	.word	0xffffffff


	//   ....[4]....
        /*0084*/ 	.word	0xffffffff


	//   ....[5]....
        /*0088*/ 	.word	0xffffffff


	//   ....[6]....
        /*008c*/ 	.word	0xffffffff


	//   ....[7]....
        /*0090*/ 	.word	0xffffffff


	//   ....[8]....
        /*0094*/ 	.word	0xffffffff


	//   ....[9]....
        /*0098*/ 	.word	0xffffffff


	//   ....[10]....
        /*009c*/ 	.word	0xffffffff


	//   ....[11]....
        /*00a0*/ 	.word	0xffffffff


	//   ....[12]....
        /*00a4*/ 	.word	0xffffffff


	//   ....[13]....
        /*00a8*/ 	.word	0xffffffff


	//----- nvinfo : EIATTR_COOP_GROUP_INSTR_OFFSETS
	.align		4
.L_41:
        /*00ac*/ 	.byte	0x04, 0x28
        /*00ae*/ 	.short	(.L_43 - .L_42)


	//   ....[0]....
.L_42:
        /*00b0*/ 	.word	0x00000080


	//   ....[1]....
        /*00b4*/ 	.word	0x000004e0


	//   ....[2]....
        /*00b8*/ 	.word	0x00000650


	//   ....[3]....
        /*00bc*/ 	.word	0x000007f0


	//   ....[4]....
        /*00c0*/ 	.word	0x000008f0


	//   ....[5]....
        /*00c4*/ 	.word	0x00000a60


	//   ....[6]....
        /*00c8*/ 	.word	0x00000c00


	//   ....[7]....
        /*00cc*/ 	.word	0x00000db0


	//   ....[8]....
        /*00d0*/ 	.word	0x00002700


	//   ....[9]....
        /*00d4*/ 	.word	0x000034a0


	//   ....[10]....
        /*00d8*/ 	.word	0x000036b0


	//   ....[11]....
        /*00dc*/ 	.word	0x000036e0


	//   ....[12]....
        /*00e0*/ 	.word	0x00004640


	//   ....[13]....
        /*00e4*/ 	.word	0x00004880


	//----- nvinfo : EIATTR_VRC_CTA_INIT_COUNT
	.align		4
.L_43:
        /*00e8*/ 	.byte	0x02, 0x4a
        /*00ea*/ 	.byte	0x80
	.zero		1


	//----- nvinfo : EIATTR_SYSCALL_OFFSETS
	.align		4
        /*00ec*/ 	.byte	0x04, 0x46
        /*00ee*/ 	.short	(.L_45 - .L_44)


	//   ....[0]....
.L_44:
        /*00f0*/ 	.word	0x000064a0


	//   ....[1]....
        /*00f4*/ 	.word	0x00006590


	//   ....[2]....
        /*00f8*/ 	.word	0x00006dc0


	//   ....[3]....
        /*00fc*/ 	.word	0x00007780


	//   ....[4]....
        /*0100*/ 	.word	0x000080f0


	//   ....[5]....
        /*0104*/ 	.word	0x00008a60


	//----- nvinfo : EIATTR_MBARRIER_INSTR_OFFSETS
	.align		4
.L_45:
        /*0108*/ 	.byte	0x04, 0x39
        /*010a*/ 	.short	(.L_47 - .L_46)


	//   ....[0]....
.L_46:
        /*010c*/ 	.word	0x00000600
        /*0110*/ 	.word	0x000000ff
        /*0114*/ 	.word	0x00000000
        /*0118*/ 	.short	0x0100
        /*011a*/ 	.byte	0x04
	.zero		1


	//   ....[1]....
        /*011c*/ 	.word	0x00000610
        /*0120*/ 	.word	0x000000ff
        /*0124*/ 	.word	0x00000010
        /*0128*/ 	.short	0x0100
        /*012a*/ 	.byte	0x04
	.zero		1


	//   ....[2]....
        /*012c*/ 	.word	0x00000620
        /*0130*/ 	.word	0x000000ff
        /*0134*/ 	.word	0x00000008
        /*0138*/ 	.short	0x0100
        /*013a*/ 	.byte	0x04
	.zero		1


	//   ....[3]....
        /*013c*/ 	.word	0x00000630
        /*0140*/ 	.word	0x000000ff
        /*0144*/ 	.word	0x00000018
        /*0148*/ 	.short	0x0100
        /*014a*/ 	.byte	0x04
	.zero		1


	//   ....[4]....
        /*014c*/ 	.word	0x00000760
        /*0150*/ 	.word	0x000000ff
        /*0154*/ 	.word	0x00000020
        /*0158*/ 	.short	0x0100
        /*015a*/ 	.byte	0x04
	.zero		1


	//   ....[5]....
        /*015c*/ 	.word	0x00000770
        /*0160*/ 	.word	0x000000ff
        /*0164*/ 	.word	0x00000040
        /*0168*/ 	.short	0x0100
        /*016a*/ 	.byte	0x04
	.zero		1


	//   ....[6]....
        /*016c*/ 	.word	0x00000780
        /*0170*/ 	.word	0x000000ff
        /*0174*/ 	.word	0x00000028
        /*0178*/ 	.short	0x0100
        /*017a*/ 	.byte	0x04
	.zero		1


	//   ....[7]....
        /*017c*/ 	.word	0x00000790
        /*0180*/ 	.word	0x000000ff
        /*0184*/ 	.word	0x00000048
        /*0188*/ 	.short	0x0100
        /*018a*/ 	.byte	0x04
	.zero		1


	//   ....[8]....
        /*018c*/ 	.word	0x000007a0
        /*0190*/ 	.word	0x000000ff
        /*0194*/ 	.word	0x00000030
        /*0198*/ 	.short	0x0100
        /*019a*/ 	.byte	0x04
	.zero		1


	//   ....[9]....
        /*019c*/ 	.word	0x000007b0
        /*01a0*/ 	.word	0x000000ff
        /*01a4*/ 	.word	0x00000050
        /*01a8*/ 	.short	0x0100
        /*01aa*/ 	.byte	0x04
	.zero		1


	//   ....[10]....
        /*01ac*/ 	.word	0x000007c0
        /*01b0*/ 	.word	0x000000ff
        /*01b4*/ 	.word	0x00000038
        /*01b8*/ 	.short	0x0100
        /*01ba*/ 	.byte	0x04
	.zero		1


	//   ....[11]....
        /*01bc*/ 	.word	0x000007d0
        /*01c0*/ 	.word	0x000000ff
        /*01c4*/ 	.word	0x00000058
        /*01c8*/ 	.short	0x0100
        /*01ca*/ 	.byte	0x04
	.zero		1


	//   ....[12]....
        /*01cc*/ 	.word	0x000008c0
        /*01d0*/ 	.word	0x000000ff
        /*01d4*/ 	.word	0x00000060
        /*01d8*/ 	.short	0x0100
        /*01da*/ 	.byte	0x06
	.zero		1


	//   ....[13]....
        /*01dc*/ 	.word	0x000008d0
        /*01e0*/ 	.word	0x000000ff
        /*01e4*/ 	.word	0x00000068
        /*01e8*/ 	.short	0x0100
        /*01ea*/ 	.byte	0x06
	.zero		1


	//   ....[14]....
        /*01ec*/ 	.word	0x00000a10
        /*01f0*/ 	.word	0x000000ff
        /*01f4*/ 	.word	0x00000070
        /*01f8*/ 	.short	0x0100
        /*01fa*/ 	.byte	0x06
	.zero		1


	//   ....[15]....
        /*01fc*/ 	.word	0x00000a20
        /*0200*/ 	.word	0x000000ff
        /*0204*/ 	.word	0x00000080
        /*0208*/ 	.short	0x0100
        /*020a*/ 	.byte	0x06
	.zero		1


	//   ....[16]....
        /*020c*/ 	.word	0x00000a30
        /*0210*/ 	.word	0x000000ff
        /*0214*/ 	.word	0x00000078
        /*0218*/ 	.short	0x0100
        /*021a*/ 	.byte	0x06
	.zero		1


	//   ....[17]....
        /*021c*/ 	.word	0x00000a40
        /*0220*/ 	.word	0x000000ff
        /*0224*/ 	.word	0x00000088
        /*0228*/ 	.short	0x0100
        /*022a*/ 	.byte	0x06
	.zero		1


	//   ....[18]....
        /*022c*/ 	.word	0x00000b70
        /*0230*/ 	.word	0x000000ff
        /*0234*/ 	.word	0x00000090
        /*0238*/ 	.short	0x0100
        /*023a*/ 	.byte	0x04
	.zero		1


	//   ....[19]....
        /*023c*/ 	.word	0x00000b80
        /*0240*/ 	.word	0x000000ff
        /*0244*/ 	.word	0x000000b0
        /*0248*/ 	.short	0x0100
        /*024a*/ 	.byte	0x04
	.zero		1


	//   ....[20]....
        /*024c*/ 	.word	0x00000b90
        /*0250*/ 	.word	0x000000ff
        /*0254*/ 	.word	0x00000098
        /*0258*/ 	.short	0x0100
        /*025a*/ 	.byte	0x04
	.zero		1


	//   ....[21]....
        /*025c*/ 	.word	0x00000ba0
        /*0260*/ 	.word	0x000000ff
        /*0264*/ 	.word	0x000000b8
        /*0268*/ 	.short	0x0100
        /*026a*/ 	.byte	0x04
	.zero		1


	//   ....[22]....
        /*026c*/ 	.word	0x00000bb0
        /*0270*/ 	.word	0x000000ff
        /*0274*/ 	.word	0x000000a0
        /*0278*/ 	.short	0x0100
        /*027a*/ 	.byte	0x04
	.zero		1


	//   ....[23]....
        /*027c*/ 	.word	0x00000bc0
        /*0280*/ 	.word	0x000000ff
        /*0284*/ 	.word	0x000000c0
        /*0288*/ 	.short	0x0100
        /*028a*/ 	.byte	0x04
	.zero		1


	//   ....[24]....
        /*028c*/ 	.word	0x00000bd0
        /*0290*/ 	.word	0x000000ff
        /*0294*/ 	.word	0x000000a8
        /*0298*/ 	.short	0x0100
        /*029a*/ 	.byte	0x04
	.zero		1


	//   ....[25]....
        /*029c*/ 	.word	0x00000be0
        /*02a0*/ 	.word	0x000000ff
        /*02a4*/ 	.word	0x000000c8
        /*02a8*/ 	.short	0x0100
        /*02aa*/ 	.byte	0x04
	.zero		1


	//   ....[26]....
        /*02ac*/ 	.word	0x00000cd0
        /*02b0*/ 	.word	0x000000ff
        /*02b4*/ 	.word	0x000000d0
        /*02b8*/ 	.short	0x0100
        /*02ba*/ 	.byte	0x04
	.zero		1


	//   ....[27]....
        /*02bc*/ 	.word	0x00000ce0
        /*02c0*/ 	.word	0x000000ff
        /*02c4*/ 	.word	0x000000e0
        /*02c8*/ 	.short	0x0100
        /*02ca*/ 	.byte	0x04
	.zero		1


	//   ....[28]....
        /*02cc*/ 	.word	0x00000cf0
        /*02d0*/ 	.word	0x000000ff
        /*02d4*/ 	.word	0x000000d8
        /*02d8*/ 	.short	0x0100
        /*02da*/ 	.byte	0x04
	.zero		1


	//   ....[29]....
        /*02dc*/ 	.word	0x00000d00
        /*02e0*/ 	.word	0x000000ff
        /*02e4*/ 	.word	0x000000e8
        /*02e8*/ 	.short	0x0100
        /*02ea*/ 	.byte	0x04
	.zero		1


	//   ....[30]....
        /*02ec*/ 	.word	0x00001a70
        /*02f0*/ 	.word	0x00000003
        /*02f4*/ 	.word	0x000000e0
        /*02f8*/ 	.short	0x010a
        /*02fa*/ 	.byte	0xff
	.zero		1


	//   ....[31]....
        /*02fc*/ 	.word	0x00001aa0
        /*0300*/ 	.word	0x00000003
        /*0304*/ 	.word	0x000000d0
        /*0308*/ 	.short	0x0101
        /*030a*/ 	.byte	0xff
	.zero		1


	//   ....[32]....
        /*030c*/ 	.word	0x00001b80
        /*0310*/ 	.word	0x000000ff
        /*0314*/ 	.word	0x00000010
        /*0318*/ 	.short	0x010a
        /*031a*/ 	.byte	0x04
	.zero		1


	//   ....[33]....
        /*031c*/ 	.word	0x00001c00
        /*0320*/ 	.word	0x000000ff
        /*0324*/ 	.word	0x00000010
        /*0328*/ 	.short	0x010a
        /*032a*/ 	.byte	0x39
	.zero		1


	//   ....[34]....
        /*032c*/ 	.word	0x00001d40
        /*0330*/ 	.word	0x000000ff
        /*0334*/ 	.word	0x00000010
        /*0338*/ 	.short	0x010a
        /*033a*/ 	.byte	0x04
	.zero		1


	//   ....[35]....
        /*033c*/ 	.word	0x00002140
        /*0340*/ 	.word	0x000000ff
        /*0344*/ 	.word	0x00000068
        /*0348*/ 	.short	0x0101
        /*034a*/ 	.byte	0x16
	.zero		1


	//   ....[36]....
        /*034c*/ 	.word	0x00002160
        /*0350*/ 	.word	0x000000ff
        /*0354*/ 	.word	0x00000010
        /*0358*/ 	.short	0x010a
        /*035a*/ 	.byte	0x04
	.zero		1


	//   ....[37]....
        /*035c*/ 	.word	0x000021e0
        /*0360*/ 	.word	0x000000ff
        /*0364*/ 	.word	0x00000010
        /*0368*/ 	.short	0x010a
        /*036a*/ 	.byte	0x39
	.zero		1


	//   ....[38]....
        /*036c*/ 	.word	0x00002320
        /*0370*/ 	.word	0x000000ff
        /*0374*/ 	.word	0x00000010
        /*0378*/ 	.short	0x010a
        /*037a*/ 	.byte	0x04
	.zero		1


	//   ....[39]....
        /*037c*/ 	.word	0x00002730
        /*0380*/ 	.word	0x00000003
        /*0384*/ 	.word	0x00000070
        /*0388*/ 	.short	0x010a
        /*038a*/ 	.byte	0xff
	.zero		1


	//   ....[40]....
        /*038c*/ 	.word	0x00002880
        /*0390*/ 	.word	0x00000000
        /*0394*/ 	.word	0x00000000
        /*0398*/ 	.short	0x0101
        /*039a*/ 	.byte	0xff
	.zero		1


	//   ....[41]....
        /*039c*/ 	.word	0x00002e40
        /*03a0*/ 	.word	0x000000ff
        /*03a4*/ 	.word	0x00000000
        /*03a8*/ 	.short	0x010a
        /*03aa*/ 	.byte	0x04
	.zero		1


	//   ....[42]....
        /*03ac*/ 	.word	0x00002ee0
        /*03b0*/ 	.word	0x00000000
        /*03b4*/ 	.word	0x00000000
        /*03b8*/ 	.short	0x010a
        /*03ba*/ 	.byte	0xff
	.zero		1


	//   ....[43]....
        /*03bc*/ 	.word	0x00003000
        /*03c0*/ 	.word	0x00000002
        /*03c4*/ 	.word	0x000000d0
        /*03c8*/ 	.short	0x010a
        /*03ca*/ 	.byte	0xff
	.zero		1


	//   ....[44]....
        /*03cc*/ 	.word	0x00003060
        /*03d0*/ 	.word	0x00000004
        /*03d4*/ 	.word	0x00000000
        /*03d8*/ 	.short	0x0101
        /*03da*/ 	.byte	0xff
	.zero		1


	//   ....[45]....
        /*03dc*/ 	.word	0x00003080
        /*03e0*/ 	.word	0x000000ff
        /*03e4*/ 	.word	0x00000080
        /*03e8*/ 	.short	0x010a
        /*03ea*/ 	.byte	0x04
	.zero		1


	//   ....[46]....
        /*03ec*/ 	.word	0x000031a0
        /*03f0*/ 	.word	0x00000002
        /*03f4*/ 	.word	0x00000070
        /*03f8*/ 	.short	0x010a
        /*03fa*/ 	.byte	0xff
	.zero		1


	//   ....[47]....
        /*03fc*/ 	.word	0x000032b0
        /*0400*/ 	.word	0x00000002
        /*0404*/ 	.word	0x00000000
        /*0408*/ 	.short	0x0101
        /*040a*/ 	.byte	0xff
	.zero		1


	//   ....[48]....
        /*040c*/ 	.word	0x00003340
        /*0410*/ 	.word	0x000000ff
        /*0414*/ 	.word	0x00000080
        /*0418*/ 	.short	0x0106
        /*041a*/ 	.byte	0x04
	.zero		1


	//   ....[49]....
        /*041c*/ 	.word	0x00003360
        /*0420*/ 	.word	0x000000ff
        /*0424*/ 	.word	0x00000080
        /*0428*/ 	.short	0x010a
        /*042a*/ 	.byte	0x04
	.zero		1


	//   ....[50]....
        /*042c*/ 	.word	0x000033f0
        /*0430*/ 	.word	0x000000ff
        /*0434*/ 	.word	0x00000080
        /*0438*/ 	.short	0x0106
        /*043a*/ 	.byte	0x07
	.zero		1


	//   ....[51]....
        /*043c*/ 	.word	0x00003430
        /*0440*/ 	.word	0x00000000
        /*0444*/ 	.word	0x00000080
        /*0448*/ 	.short	0x010a
        /*044a*/ 	.byte	0xff
	.zero		1


	//   ....[52]....
        /*044c*/ 	.word	0x00003950
        /*0450*/ 	.word	0x00000000
        /*0454*/ 	.word	0x00000070
        /*0458*/ 	.short	0x010a
        /*045a*/ 	.byte	0xff
	.zero		1


	//   ....[53]....
        /*045c*/ 	.word	0x00003a70
        /*0460*/ 	.word	0x00000003
        /*0464*/ 	.word	0x00000000
        /*0468*/ 	.short	0x0101
        /*046a*/ 	.byte	0xff
	.zero		1


	//   ....[54]....
        /*046c*/ 	.word	0x00003a80
        /*0470*/ 	.word	0x000000ff
        /*0474*/ 	.word	0x00000000
        /*0478*/ 	.short	0x010a
        /*047a*/ 	.byte	0x04
	.zero		1


	//   ....[55]....
        /*047c*/ 	.word	0x00003ad0
        /*0480*/ 	.word	0x000000ff
        /*0484*/ 	.word	0x000000b0
        /*0488*/ 	.short	0x010a
        /*048a*/ 	.byte	0x05
	.zero		1


	//   ....[56]....
        /*048c*/ 	.word	0x00003be0
        /*0490*/ 	.word	0x000000ff
        /*0494*/ 	.word	0x00000000
        /*0498*/ 	.short	0x010a
        /*049a*/ 	.byte	0x05
	.zero		1


	//   ....[57]....
        /*049c*/ 	.word	0x00003d30
        /*04a0*/ 	.word	0x000000ff
        /*04a4*/ 	.word	0x00000000
        /*04a8*/ 	.short	0x010a
        /*04aa*/ 	.byte	0x07
	.zero		1


	//   ....[58]....
        /*04ac*/ 	.word	0x00004470
        /*04b0*/ 	.word	0x000000ff
        /*04b4*/ 	.word	0x00000000
        /*04b8*/ 	.short	0x010a
        /*04ba*/ 	.byte	0x04
	.zero		1


	//   ....[59]....
        /*04bc*/ 	.word	0x00004500
        /*04c0*/ 	.word	0x000000ff
        /*04c4*/ 	.word	0x00000000
        /*04c8*/ 	.short	0x010a
        /*04ca*/ 	.byte	0x05
	.zero		1


	//   ....[60]....
        /*04cc*/ 	.word	0x00004590
        /*04d0*/ 	.word	0x000000ff
        /*04d4*/ 	.word	0x00000000
        /*04d8*/ 	.short	0x010a
        /*04da*/ 	.byte	0x05
	.zero		1


	//   ....[61]....
        /*04dc*/ 	.word	0x00004620
        /*04e0*/ 	.word	0x000000ff
        /*04e4*/ 	.word	0x00000000
        /*04e8*/ 	.short	0x010a
        /*04ea*/ 	.byte	0x04
	.zero		1


	//   ....[62]....
        /*04ec*/ 	.word	0x00004b00
        /*04f0*/ 	.word	0x0000000c
        /*04f4*/ 	.word	0x00000070
        /*04f8*/ 	.short	0x010a
        /*04fa*/ 	.byte	0xff
	.zero		1


	//   ....[63]....
        /*04fc*/ 	.word	0x00004c70
        /*0500*/ 	.word	0x00000000
        /*0504*/ 	.word	0x00000000
        /*0508*/ 	.short	0x0101
        /*050a*/ 	.byte	0xff
	.zero		1


	//   ....[64]....
        /*050c*/ 	.word	0x00005100
        /*0510*/ 	.word	0x000000ff
        /*0514*/ 	.word	0x00000068
        /*0518*/ 	.short	0x010a
        /*051a*/ 	.byte	0x15
	.zero		1


	//   ....[65]....
        /*051c*/ 	.word	0x00005280
        /*0520*/ 	.word	0x000000ff
        /*0524*/ 	.word	0x00000040
        /*0528*/ 	.short	0x010a
        /*052a*/ 	.byte	0x15
	.zero		1


	//   ....[66]....
        /*052c*/ 	.word	0x00005410
        /*0530*/ 	.word	0x000000ff
        /*0534*/ 	.word	0x00000020
        /*0538*/ 	.short	0x010b
        /*053a*/ 	.byte	0x15
	.zero		1


	//   ....[67]....
        /*053c*/ 	.word	0x00005420
        /*0540*/ 	.word	0x000000ff
        /*0544*/ 	.word	0x00000000
        /*0548*/ 	.short	0x0101
        /*054a*/ 	.byte	0x06
	.zero		1


	//   ....[68]....
        /*054c*/ 	.word	0x00005430
        /*0550*/ 	.word	0x000000ff
        /*0554*/ 	.word	0x00000048
        /*0558*/ 	.short	0x010a
        /*055a*/ 	.byte	0x15
	.zero		1


	//   ....[69]....
        /*055c*/ 	.word	0x00005590
        /*0560*/ 	.word	0x000000ff
        /*0564*/ 	.word	0x00000028
        /*0568*/ 	.short	0x010b
        /*056a*/ 	.byte	0x15
	.zero		1


	//   ....[70]....
        /*056c*/ 	.word	0x000055a0
        /*0570*/ 	.word	0x000000ff
        /*0574*/ 	.word	0x00000000
        /*0578*/ 	.short	0x0101
        /*057a*/ 	.byte	0x06
	.zero		1


	//   ....[71]....
        /*057c*/ 	.word	0x000055b0
        /*0580*/ 	.word	0x000000ff
        /*0584*/ 	.word	0x00000050
        /*0588*/ 	.short	0x010a
        /*058a*/ 	.byte	0x15
	.zero		1


	//   ....[72]....
        /*058c*/ 	.word	0x00005700
        /*0590*/ 	.word	0x000000ff
        /*0594*/ 	.word	0x00000030
        /*0598*/ 	.short	0x010b
        /*059a*/ 	.byte	0x15
	.zero		1


	//   ....[73]....
        /*059c*/ 	.word	0x00005710
        /*05a0*/ 	.word	0x000000ff
        /*05a4*/ 	.word	0x00000000
        /*05a8*/ 	.short	0x0101
        /*05aa*/ 	.byte	0x06
	.zero		1


	//   ....[74]....
        /*05ac*/ 	.word	0x00005720
        /*05b0*/ 	.word	0x000000ff
        /*05b4*/ 	.word	0x00000058
        /*05b8*/ 	.short	0x010a
        /*05ba*/ 	.byte	0x15
	.zero		1


	//   ....[75]....
        /*05bc*/ 	.word	0x00005920
        /*05c0*/ 	.word	0x000000ff
        /*05c4*/ 	.word	0x00000038
        /*05c8*/ 	.short	0x010b
        /*05ca*/ 	.byte	0x15
	.zero		1


	//   ....[76]....
        /*05cc*/ 	.word	0x00005930
        /*05d0*/ 	.word	0x000000ff
        /*05d4*/ 	.word	0x00000000
        /*05d8*/ 	.short	0x0101
        /*05da*/ 	.byte	0x25
	.zero		1


	//   ....[77]....
        /*05dc*/ 	.word	0x00005960
        /*05e0*/ 	.word	0x000000ff
        /*05e4*/ 	.word	0x00000040
        /*05e8*/ 	.short	0x010a
        /*05ea*/ 	.byte	0x15
	.zero		1


	//   ....[78]....
        /*05ec*/ 	.word	0x00005980
        /*05f0*/ 	.word	0x000000ff
        /*05f4*/ 	.word	0x00000048
        /*05f8*/ 	.short	0x010a
        /*05fa*/ 	.byte	0x15
	.zero		1


	//   ....[79]....
        /*05fc*/ 	.word	0x000059a0
        /*0600*/ 	.word	0x000000ff
        /*0604*/ 	.word	0x00000050
        /*0608*/ 	.short	0x010a
        /*060a*/ 	.byte	0x15
	.zero		1


	//   ....[80]....
        /*060c*/ 	.word	0x000059e0
        /*0610*/ 	.word	0x00000000
        /*0614*/ 	.word	0x00000058
        /*0618*/ 	.short	0x010a
        /*061a*/ 	.byte	0xff
	.zero		1


	//   ....[81]....
        /*061c*/ 	.word	0x00005d40
        /*0620*/ 	.word	0x00000003
        /*0624*/ 	.word	0x00000070
        /*0628*/ 	.short	0x010a
        /*062a*/ 	.byte	0xff
	.zero		1


	//   ....[82]....
        /*062c*/ 	.word	0x00005ec0
        /*0630*/ 	.word	0x00000000
        /*0634*/ 	.word	0x00000000
        /*0638*/ 	.short	0x0101
        /*063a*/ 	.byte	0xff
	.zero		1


	//   ....[83]....
        /*063c*/ 	.word	0x00006a30
        /*0640*/ 	.word	0x000000ff
        /*0644*/ 	.word	0x00000020
        /*0648*/ 	.short	0x010a
        /*064a*/ 	.byte	0x2b
	.zero		1


	//   ....[84]....
        /*064c*/ 	.word	0x00006a80
        /*0650*/ 	.word	0x0000004d
        /*0654*/ 	.word	0x00000090
        /*0658*/ 	.short	0x010a
        /*065a*/ 	.byte	0xff
	.zero		1


	//   ....[85]....
        /*065c*/ 	.word	0x00006ba0
        /*0660*/ 	.word	0x000000ff
        /*0664*/ 	.word	0x00000020
        /*0668*/ 	.short	0x010a
        /*066a*/ 	.byte	0x2b
	.zero		1


	//   ....[86]....
        /*066c*/ 	.word	0x00006ca0
        /*0670*/ 	.word	0x0000004d
        /*0674*/ 	.word	0x00000090
        /*0678*/ 	.short	0x010a
        /*067a*/ 	.byte	0xff
	.zero		1


	//   ....[87]....
        /*067c*/ 	.word	0x000074a0
        /*0680*/ 	.word	0x00000000
        /*0684*/ 	.word	0x00000000
        /*0688*/ 	.short	0x0101
        /*068a*/ 	.byte	0xff
	.zero		1


	//   ....[88]....
        /*068c*/ 	.word	0x000074b0
        /*0690*/ 	.word	0x00000003
        /*0694*/ 	.word	0x00000020
        /*0698*/ 	.short	0x010a
        /*069a*/ 	.byte	0xff
	.zero		1


	//   ....[89]....
        /*069c*/ 	.word	0x00007580
        /*06a0*/ 	.word	0x00000003
        /*06a4*/ 	.word	0x00000020
        /*06a8*/ 	.short	0x010a
        /*06aa*/ 	.byte	0xff
	.zero		1


	//   ....[90]....
        /*06ac*/ 	.word	0x00007e10
        /*06b0*/ 	.word	0x00000053
        /*06b4*/ 	.word	0x00000000
        /*06b8*/ 	.short	0x0101
        /*06ba*/ 	.byte	0xff
	.zero		1


	//   ....[91]....
        /*06bc*/ 	.word	0x00007e30
        /*06c0*/ 	.word	0x00000054
        /*06c4*/ 	.word	0x00000020
        /*06c8*/ 	.short	0x010a
        /*06ca*/ 	.byte	0xff
	.zero		1


	//   ....[92]....
        /*06cc*/ 	.word	0x00007ef0
        /*06d0*/ 	.word	0x00000054
        /*06d4*/ 	.word	0x00000020
        /*06d8*/ 	.short	0x010a
        /*06da*/ 	.byte	0xff
	.zero		1


	//   ....[93]....
        /*06dc*/ 	.word	0x00008780
        /*06e0*/ 	.word	0x00000053
        /*06e4*/ 	.word	0x00000000
        /*06e8*/ 	.short	0x0101
        /*06ea*/ 	.byte	0xff
	.zero		1


	//   ....[94]....
        /*06ec*/ 	.word	0x000087a0
        /*06f0*/ 	.word	0x00000055
        /*06f4*/ 	.word	0x00000020
        /*06f8*/ 	.short	0x010a
        /*06fa*/ 	.byte	0xff
	.zero		1


	//   ....[95]....
        /*06fc*/ 	.word	0x00008860
        /*0700*/ 	.word	0x00000055
        /*0704*/ 	.word	0x00000020
        /*0708*/ 	.short	0x010a
        /*070a*/ 	.byte	0xff
	.zero		1


	//   ....[96]....
        /*070c*/ 	.word	0x00008e30
        /*0710*/ 	.word	0x000000ff
        /*0714*/ 	.word	0x00000000
        /*0718*/ 	.short	0x0101
        /*071a*/ 	.byte	0x04
	.zero		1


	//   ....[97]....
        /*071c*/ 	.word	0x00009150
        /*0720*/ 	.word	0x00000002
        /*0724*/ 	.word	0x00000000
        /*0728*/ 	.short	0x0101
        /*072a*/ 	.byte	0xff
	.zero		1


	//   ....[98]....
        /*072c*/ 	.word	0x00009400
        /*0730*/ 	.word	0x000000ff
        /*0734*/ 	.word	0x00000000
        /*0738*/ 	.short	0x0101
        /*073a*/ 	.byte	0x06
	.zero		1


	//   ....[99]....
        /*073c*/ 	.word	0x00009420
        /*0740*/ 	.word	0x00000003
        /*0744*/ 	.word	0x000000e0
        /*0748*/ 	.short	0x010a
        /*074a*/ 	.byte	0xff
	.zero		1


	//   ....[100]....
        /*074c*/ 	.word	0x00009480
        /*0750*/ 	.word	0x00000000
        /*0754*/ 	.word	0x00000010
        /*0758*/ 	.short	0x010a
        /*075a*/ 	.byte	0xff
	.zero		1


	//   ....[101]....
        /*075c*/ 	.word	0x000094e0
        /*0760*/ 	.word	0x00000000
        /*0764*/ 	.word	0x00000010
        /*0768*/ 	.short	0x010a
        /*076a*/ 	.byte	0xff
	.zero		1


	//   ....[102]....
        /*076c*/ 	.word	0x00009530
        /*0770*/ 	.word	0x00000003
        /*0774*/ 	.word	0x00000070
        /*0778*/ 	.short	0x010a
        /*077a*/ 	.byte	0xff
	.zero		1


	//   ....[103]....
        /*077c*/ 	.word	0x00009590
        /*0780*/ 	.word	0x00000000
        /*0784*/ 	.word	0x00000000
        /*0788*/ 	.short	0x010a
        /*078a*/ 	.byte	0xff
	.zero		1


	//   ....[104]....
        /*078c*/ 	.word	0x000095e0
        /*0790*/ 	.word	0x00000002
        /*0794*/ 	.word	0x000000d0
        /*0798*/ 	.short	0x010a
        /*079a*/ 	.byte	0xff
	.zero		1


	//   ....[105]....
        /*079c*/ 	.word	0x00009640
        /*07a0*/ 	.word	0x00000002
        /*07a4*/ 	.word	0x00000080
        /*07a8*/ 	.short	0x010a
        /*07aa*/ 	.byte	0xff
	.zero		1


	//   ....[106]....
        /*07ac*/ 	.word	0x00009690
        /*07b0*/ 	.word	0x00000002
        /*07b4*/ 	.word	0x00000070
        /*07b8*/ 	.short	0x010a
        /*07ba*/ 	.byte	0xff
	.zero		1


	//   ....[107]....
        /*07bc*/ 	.word	0x000096f0
        /*07c0*/ 	.word	0x00000000
        /*07c4*/ 	.word	0x00000080
        /*07c8*/ 	.short	0x010a
        /*07ca*/ 	.byte	0xff
	.zero		1


	//   ....[108]....
        /*07cc*/ 	.word	0x00009740
        /*07d0*/ 	.word	0x00000000
        /*07d4*/ 	.word	0x00000070
        /*07d8*/ 	.short	0x010a
        /*07da*/ 	.byte	0xff
	.zero		1


	//   ....[109]....
        /*07dc*/ 	.word	0x000097b0
        /*07e0*/ 	.word	0x00000003
        /*07e4*/ 	.word	0x000000b0
        /*07e8*/ 	.short	0x010a
        /*07ea*/ 	.byte	0xff
	.zero		1


	//   ....[110]....
        /*07ec*/ 	.word	0x00009810
        /*07f0*/ 	.word	0x00000000
        /*07f4*/ 	.word	0x00000000
        /*07f8*/ 	.short	0x010a
        /*07fa*/ 	.byte	0xff
	.zero		1


	//   ....[111]....
        /*07fc*/ 	.word	0x00009870
        /*0800*/ 	.word	0x00000000
        /*0804*/ 	.word	0x00000000
        /*0808*/ 	.short	0x010a
        /*080a*/ 	.byte	0xff
	.zero		1


	//   ....[112]....
        /*080c*/ 	.word	0x000098d0
        /*0810*/ 	.word	0x00000000
        /*0814*/ 	.word	0x00000000
        /*0818*/ 	.short	0x010a
        /*081a*/ 	.byte	0xff
	.zero		1


	//   ....[113]....
        /*081c*/ 	.word	0x00009930
        /*0820*/ 	.word	0x00000000
        /*0824*/ 	.word	0x00000000
        /*0828*/ 	.short	0x010a
        /*082a*/ 	.byte	0xff
	.zero		1


	//   ....[114]....
        /*082c*/ 	.word	0x00009990
        /*0830*/ 	.word	0x00000000
        /*0834*/ 	.word	0x00000000
        /*0838*/ 	.short	0x010a
        /*083a*/ 	.byte	0xff
	.zero		1


	//   ....[115]....
        /*083c*/ 	.word	0x000099e0
        /*0840*/ 	.word	0x0000000c
        /*0844*/ 	.word	0x00000070
        /*0848*/ 	.short	0x010a
        /*084a*/ 	.byte	0xff
	.zero		1


	//   ....[116]....
        /*084c*/ 	.word	0x00009a40
        /*0850*/ 	.word	0x00000000
        /*0854*/ 	.word	0x00000068
        /*0858*/ 	.short	0x010a
        /*085a*/ 	.byte	0xff
	.zero		1


	//   ....[117]....
        /*085c*/ 	.word	0x00009aa0
        /*0860*/ 	.word	0x00000000
        /*0864*/ 	.word	0x00000040
        /*0868*/ 	.short	0x010a
        /*086a*/ 	.byte	0xff
	.zero		1


	//   ....[118]....
        /*086c*/ 	.word	0x00009b00
        /*0870*/ 	.word	0x00000000
        /*0874*/ 	.word	0x00000048
        /*0878*/ 	.short	0x010a
        /*087a*/ 	.byte	0xff
	.zero		1


	//   ....[119]....
        /*087c*/ 	.word	0x00009b60
        /*0880*/ 	.word	0x00000000
        /*0884*/ 	.word	0x00000050
        /*0888*/ 	.short	0x010a
        /*088a*/ 	.byte	0xff
	.zero		1


	//   ....[120]....
        /*088c*/ 	.word	0x00009bc0
        /*0890*/ 	.word	0x00000000
        /*0894*/ 	.word	0x00000058
        /*0898*/ 	.short	0x010a
        /*089a*/ 	.byte	0xff
	.zero		1


	//   ....[121]....
        /*089c*/ 	.word	0x00009c20
        /*08a0*/ 	.word	0x00000000
        /*08a4*/ 	.word	0x00000040
        /*08a8*/ 	.short	0x010a
        /*08aa*/ 	.byte	0xff
	.zero		1


	//   ....[122]....
        /*08ac*/ 	.word	0x00009c80
        /*08b0*/ 	.word	0x00000000
        /*08b4*/ 	.word	0x00000048
        /*08b8*/ 	.short	0x010a
        /*08ba*/ 	.byte	0xff
	.zero		1


	//   ....[123]....
        /*08bc*/ 	.word	0x00009ce0
        /*08c0*/ 	.word	0x00000000
        /*08c4*/ 	.word	0x00000050
        /*08c8*/ 	.short	0x010a
        /*08ca*/ 	.byte	0xff
	.zero		1


	//   ....[124]....
        /*08cc*/ 	.word	0x00009d30
        /*08d0*/ 	.word	0x00000003
        /*08d4*/ 	.word	0x00000070
        /*08d8*/ 	.short	0x010a
        /*08da*/ 	.byte	0xff
	.zero		1


	//   ....[125]....
        /*08dc*/ 	.word	0x00009d90
        /*08e0*/ 	.word	0x00000000
        /*08e4*/ 	.word	0x00000020
        /*08e8*/ 	.short	0x010a
        /*08ea*/ 	.byte	0xff
	.zero		1


	//   ....[126]....
        /*08ec*/ 	.word	0x00009de0
        /*08f0*/ 	.word	0x0000004d
        /*08f4*/ 	.word	0x00000090
        /*08f8*/ 	.short	0x010a
        /*08fa*/ 	.byte	0xff
	.zero		1


	//   ....[127]....
        /*08fc*/ 	.word	0x00009e30
        /*0900*/ 	.word	0x00000003
        /*0904*/ 	.word	0x00000020
        /*0908*/ 	.short	0x010a
        /*090a*/ 	.byte	0xff
	.zero		1


	//   ....[128]....
        /*090c*/ 	.word	0x00009e80
        /*0910*/ 	.word	0x00000054
        /*0914*/ 	.word	0x00000020
        /*0918*/ 	.short	0x010a
        /*091a*/ 	.byte	0xff
	.zero		1


	//   ....[129]....
        /*091c*/ 	.word	0x00009ed0
        /*0920*/ 	.word	0x00000055
        /*0924*/ 	.word	0x00000020
        /*0928*/ 	.short	0x010a
        /*092a*/ 	.byte	0xff
	.zero		1


	//----- nvinfo : EIATTR_NUM_MBARRIERS
	.align		4
.L_47:
        /*092c*/ 	.byte	0x03, 0x38
        /*092e*/ 	.short	0x001e


	//----- nvinfo : EIATTR_EXIT_INSTR_OFFSETS
	.align		4
        /*0930*/ 	.byte	0x04, 0x1c
        /*0932*/ 	.short	(.L_49 - .L_48)


	//   ....[0]....
.L_48:
        /*0934*/ 	.word	0x00002f10


	//   ....[1]....
        /*0938*/ 	.word	0x00003400


	//   ....[2]....
        /*093c*/ 	.word	0x00003460


	//   ....[3]....
        /*0940*/ 	.word	0x00004890


	//   ....[4]....
        /*0944*/ 	.word	0x00005a10


	//   ....[5]....
        /*0948*/ 	.word	0x00005a50


	//   ....[6]....
        /*094c*/ 	.word	0x00009300


	//   ....[7]....
        /*0950*/ 	.word	0x00009370


	//   ....[8]....
        /*0954*/ 	.word	0x000093a0


	//   ....[9]....
        /*0958*/ 	.word	0x00009410


	//----- nvinfo : EIATTR_MAX_THREADS
	.align		4
.L_49:
        /*095c*/ 	.byte	0x04, 0x05
        /*095e*/ 	.short	(.L_51 - .L_50)
.L_50:
        /*0960*/ 	.word	0x00000100
        /*0964*/ 	.word	0x00000001
        /*0968*/ 	.word	0x00000001


	//----- nvinfo : EIATTR_CRS_STACK_SIZE
	.align		4
.L_51:
        /*096c*/ 	.byte	0x04, 0x1e
        /*096e*/ 	.short	(.L_53 - .L_52)
.L_52:
        /*0970*/ 	.word	0x00000000


	//----- nvinfo : EIATTR_CBANK_PARAM_SIZE
	.align		4
.L_53:
        /*0974*/ 	.byte	0x03, 0x19
        /*0976*/ 	.short	0x0800


	//----- nvinfo : EIATTR_PARAM_CBANK
	.align		4
        /*0978*/ 	.byte	0x04, 0x0a
        /*097a*/ 	.short	(.L_55 - .L_54)
	.align		4
.L_54:
        /*097c*/ 	.word	index@(.nv.constant0._ZN7cutlass13device_kernelINS_4gemm6kernel13GemmUniversalIN4cute5tupleIJiiiiEEENS1_10collective13CollectiveMmaINS1_35MainloopSm100TmaUmmaWarpSpecializedILi2ELi2ELi4ENS5_IJNS4_1CILi2EEENSA_ILi4EEENSA_ILi1EEEEEEEENS5_IJNSA_ILi64EEENSA_ILi128EEESH_EEENS_10tfloat32_tENS5_IJlSD_lEEESJ_SK_NS4_8TiledMMAINS4_8MMA_AtomIJNS4_17SM100_MMA_TF32_SSISJ_SJ_fLi64ELi128ELNS4_4UMMA5MajorE0ELSP_0ELNSO_7ScaleInE0ELSQ_0EEEEEENS4_6LayoutINS5_IJSD_SD_SD_EEENS5_IJNSA_ILi0EEESV_SV_EEEEENS5_IJNS4_10UnderscoreESY_SY_EEEEENS4_23SM90_TMA_LOAD_MULTICASTENS4_14ComposedLayoutINS4_7SwizzleILi3ELi4ELi3EEENS4_18smem_ptr_flag_bitsILi32EEENST_INS5_IJNSA_ILi8EEENSA_ILi32EEEEEENS5_IJS18_SD_EEEEEEEvNS4_8identityES11_S1C_vS1D_EENS_8epilogue10collective18CollectiveEpilogueINS1F_23Sm100TmaWarpSpecializedILi4ELi2ELi16ELb1ELb0EEEJSI_NS5_IJNST_ISG_SD_EENST_IS18_SD_EEEEESJ_SK_SJ_SK_NS1F_6fusion15FusionCallbacksIS1J_NS1N_17LinearCombinationISJ_fSJ_fLNS_15FloatRoundStyleE2EEESI_S1M_JEEENS4_5SM1004TMEM4LOAD26SM100_TMEM_LOAD_16dp128b8xENS4_13SM90_TMA_LOADES1C_NS4_17SM75_U32x4_LDSM_NENS4_14SM90_TMA_STOREES1C_NS4_17SM90_U32x4_STSM_NENS4_39AutoVectorizingCopyWithAssumedAlignmentILi128EEEEEEvvEEEEvNT_6ParamsE)
        /*0980*/ 	.short	0x0380
        /*0982*/ 	.short	0x0800


	//----- nvinfo : EIATTR_SW_WAR
	.align		4
.L_55:
        /*0984*/ 	.byte	0x04, 0x36
        /*0986*/ 	.short	(.L_57 - .L_56)
.L_56:
        /*0988*/ 	.word	0x00000008
.L_57:


//--------------------- .nv.callgraph             --------------------------
	.section	.nv.callgraph,"",@"SHT_CUDA_CALLGRAPH"
	.align	4
	.sectionentsize	8
	.align		4
        /*0000*/ 	.word	0x00000000
	.align		4
        /*0004*/ 	.word	0xffffffff
	.align		4
        /*0008*/ 	.word	index@(_ZN7cutlass13device_kernelINS_4gemm6kernel13GemmUniversalIN4cute5tupleIJiiiiEEENS1_10collective13CollectiveMmaINS1_35MainloopSm100TmaUmmaWarpSpecializedILi2ELi2ELi4ENS5_IJNS4_1CILi2EEENSA_ILi4EEENSA_ILi1EEEEEEEENS5_IJNSA_ILi64EEENSA_ILi128EEESH_EEENS_10tfloat32_tENS5_IJlSD_lEEESJ_SK_NS4_8TiledMMAINS4_8MMA_AtomIJNS4_17SM100_MMA_TF32_SSISJ_SJ_fLi64ELi128ELNS4_4UMMA5MajorE0ELSP_0ELNSO_7ScaleInE0ELSQ_0EEEEEENS4_6LayoutINS5_IJSD_SD_SD_EEENS5_IJNSA_ILi0EEESV_SV_EEEEENS5_IJNS4_10UnderscoreESY_SY_EEEEENS4_23SM90_TMA_LOAD_MULTICASTENS4_14ComposedLayoutINS4_7SwizzleILi3ELi4ELi3EEENS4_18smem_ptr_flag_bitsILi32EEENST_INS5_IJNSA_ILi8EEENSA_ILi32EEEEEENS5_IJS18_SD_EEEEEEEvNS4_8identityES11_S1C_vS1D_EENS_8epilogue10collective18CollectiveEpilogueINS1F_23Sm100TmaWarpSpecializedILi4ELi2ELi16ELb1ELb0EEEJSI_NS5_IJNST_ISG_SD_EENST_IS18_SD_EEEEESJ_SK_SJ_SK_NS1F_6fusion15FusionCallbacksIS1J_NS1N_17LinearCombinationISJ_fSJ_fLNS_15FloatRoundStyleE2EEESI_S1M_JEEENS4_5SM1004TMEM4LOAD26SM100_TMEM_LOAD_16dp128b8xENS4_13SM90_TMA_LOADES1C_NS4_17SM75_U32x4_LDSM_NENS4_14SM90_TMA_STOREES1C_NS4_17SM90_U32x4_STSM_NENS4_39AutoVectorizingCopyWithAssumedAlignmentILi128EEEEEEvvEEEEvNT_6ParamsE)
	.align		4
        /*000c*/ 	.word	index@(__assertfail)
	.align		4
        /*0010*/ 	.word	0x00000000
	.align		4
        /*0014*/ 	.word	0xfffffffe
	.align		4
        /*0018*/ 	.word	0x00000000
	.align		4
        /*001c*/ 	.word	0xfffffffd
	.align		4
        /*0020*/ 	.word	0x00000000
	.align		4
        /*0024*/ 	.word	0xfffffffc


//--------------------- .nv.constant4             --------------------------
	.section	.nv.constant4,"a",@progbits
	.align	8
	.align		8
.nv.constant4:
        /*0000*/ 	.dword	__assertfail
	.align		8
        /*0008*/ 	.dword	__unnamed_1
	.align		8
        /*0010*/ 	.dword	__unnamed_2
	.align		8
        /*0018*/ 	.dword	_ZN40_INTERNAL_5b6929e5_4_k_cu_b510d66c_296064cuda3std3__45__cpo5beginE
	.align		8
        /*0020*/ 	.dword	_ZN40_INTERNAL_5b6929e5_4_k_cu_b510d66c_296064cuda3std3__45__cpo3endE
	.align		8
        /*0028*/ 	.dword	_ZN40_INTERNAL_5b6929e5_4_k_cu_b510d66c_296064cuda3std3__45__cpo6cbeginE
	.align		8
        /*0030*/ 	.dword	_ZN40_INTERNAL_5b6929e5_4_k_cu_b510d66c_296064cuda3std3__45__cpo4cendE
	.align		8
        /*0038*/ 	.dword	_ZN40_INTERNAL_5b6929e5_4_k_cu_b510d66c_296064cuda3std3__442_GLOBAL__N__5b6929e5_4_k_cu_b510d66c_296066ignoreE
	.align		8
        /*0040*/ 	.dword	_ZN40_INTERNAL_5b6929e5_4_k_cu_b510d66c_296064cuda3std3__419piecewise_constructE
	.align		8
        /*0048*/ 	.dword	_ZN40_INTERNAL_5b6929e5_4_k_cu_b510d66c_296064cuda3std3__48in_placeE
	.align		8
        /*0050*/ 	.dword	_ZN40_INTERNAL_5b6929e5_4_k_cu_b510d66c_296064cuda3std6ranges3__45__cpo4swapE
	.align		8
        /*0058*/ 	.dword	_ZN40_INTERNAL_5b6929e5_4_k_cu_b510d66c_296064cuda3std6ranges3__45__cpo9iter_moveE
	.align		8
        /*0060*/ 	.dword	_ZN40_INTERNAL_5b6929e5_4_k_cu_b510d66c_296064cute7productE
	.align		8
        /*0068*/ 	.dword	_ZN40_INTERNAL_5b6929e5_4_k_cu_b510d66c_296064cute1_E
	.align		8
        /*0070*/ 	.dword	$str$25
	.align		8
        /*0078*/ 	.dword	$str$26
	.align		8
        /*0080*/ 	.dword	$str$27
	.align		8
        /*0088*/ 	.dword	$str$28


//--------------------- .text._ZN7cutlass13device_kernelINS_4gemm6kernel13GemmUniversalIN4cute5tupleIJiiiiEEENS1_10collective13CollectiveMmaINS1_35MainloopSm100TmaUmmaWarpSpecializedILi2ELi2ELi4ENS5_IJNS4_1CILi2EEENSA_ILi4EEENSA_ILi1EEEEEEEENS5_IJNSA_ILi64EEENSA_ILi128EEESH_EEENS_10tfloat32_tENS5_IJlSD_lEEESJ_SK_NS4_8TiledMMAINS4_8MMA_AtomIJNS4_17SM100_MMA_TF32_SSISJ_SJ_fLi64ELi128ELNS4_4UMMA5MajorE0ELSP_0ELNSO_7ScaleInE0ELSQ_0EEEEEENS4_6LayoutINS5_IJSD_SD_SD_EEENS5_IJNSA_ILi0EEESV_SV_EEEEENS5_IJNS4_10UnderscoreESY_SY_EEEEENS4_23SM90_TMA_LOAD_MULTICASTENS4_14ComposedLayoutINS4_7SwizzleILi3ELi4ELi3EEENS4_18smem_ptr_flag_bitsILi32EEENST_INS5_IJNSA_ILi8EEENSA_ILi32EEEEEENS5_IJS18_SD_EEEEEEEvNS4_8identityES11_S1C_vS1D_EENS_8epilogue10collective18CollectiveEpilogueINS1F_23Sm100TmaWarpSpecializedILi4ELi2ELi16ELb1ELb0EEEJSI_NS5_IJNST_ISG_SD_EENST_IS18_SD_EEEEESJ_SK_SJ_SK_NS1F_6fusion15FusionCallbacksIS1J_NS1N_17LinearCombinationISJ_fSJ_fLNS_15FloatRoundStyleE2EEESI_S1M_JEEENS4_5SM1004TMEM4LOAD26SM100_TMEM_LOAD_16dp128b8xENS4_13SM90_TMA_LOADES1C_NS4_17SM75_U32x4_LDSM_NENS4_14SM90_TMA_STOREES1C_NS4_17SM90_U32x4_STSM_NENS4_39AutoVectorizingCopyWithAssumedAlignmentILi128EEEEEEvvEEEEvNT_6ParamsE --------------------------
	.section	.text._ZN7cutlass13device_kernelINS_4gemm6kernel13GemmUniversalIN4cute5tupleIJiiiiEEENS1_10collective13CollectiveMmaINS1_35MainloopSm100TmaUmmaWarpSpecializedILi2ELi2ELi4ENS5_IJNS4_1CILi2EEENSA_ILi4EEENSA_ILi1EEEEEEEENS5_IJNSA_ILi64EEENSA_ILi128EEESH_EEENS_10tfloat32_tENS5_IJlSD_lEEESJ_SK_NS4_8TiledMMAINS4_8MMA_AtomIJNS4_17SM100_MMA_TF32_SSISJ_SJ_fLi64ELi128ELNS4_4UMMA5MajorE0ELSP_0ELNSO_7ScaleInE0ELSQ_0EEEEEENS4_6LayoutINS5_IJSD_SD_SD_EEENS5_IJNSA_ILi0EEESV_SV_EEEEENS5_IJNS4_10UnderscoreESY_SY_EEEEENS4_23SM90_TMA_LOAD_MULTICASTENS4_14ComposedLayoutINS4_7SwizzleILi3ELi4ELi3EEENS4_18smem_ptr_flag_bitsILi32EEENST_INS5_IJNSA_ILi8EEENSA_ILi32EEEEEENS5_IJS18_SD_EEEEEEEvNS4_8identityES11_S1C_vS1D_EENS_8epilogue10collective18CollectiveEpilogueINS1F_23Sm100TmaWarpSpecializedILi4ELi2ELi16ELb1ELb0EEEJSI_NS5_IJNST_ISG_SD_EENST_IS18_SD_EEEEESJ_SK_SJ_SK_NS1F_6fusion15FusionCallbacksIS1J_NS1N_17LinearCombinationISJ_fSJ_fLNS_15FloatRoundStyleE2EEESI_S1M_JEEENS4_5SM1004TMEM4LOAD26SM100_TMEM_LOAD_16dp128b8xENS4_13SM90_TMA_LOADES1C_NS4_17SM75_U32x4_LDSM_NENS4_14SM90_TMA_STOREES1C_NS4_17SM90_U32x4_STSM_NENS4_39AutoVectorizingCopyWithAssumedAlignmentILi128EEEEEEvvEEEEvNT_6ParamsE,"ax",@progbits
	.align	128
.text._ZN7cutlass13device_kernelINS_4gemm6kernel13GemmUniversalIN4cute5tupleIJiiiiEEENS1_10collective13CollectiveMmaINS1_35MainloopSm100TmaUmmaWarpSpecializedILi2ELi2ELi4ENS5_IJNS4_1CILi2EEENSA_ILi4EEENSA_ILi1EEEEEEEENS5_IJNSA_ILi64EEENSA_ILi128EEESH_EEENS_10tfloat32_tENS5_IJlSD_lEEESJ_SK_NS4_8TiledMMAINS4_8MMA_AtomIJNS4_17SM100_MMA_TF32_SSISJ_SJ_fLi64ELi128ELNS4_4UMMA5MajorE0ELSP_0ELNSO_7ScaleInE0ELSQ_0EEEEEENS4_6LayoutINS5_IJSD_SD_SD_EEENS5_IJNSA_ILi0EEESV_SV_EEEEENS5_IJNS4_10UnderscoreESY_SY_EEEEENS4_23SM90_TMA_LOAD_MULTICASTENS4_14ComposedLayoutINS4_7SwizzleILi3ELi4ELi3EEENS4_18smem_ptr_flag_bitsILi32EEENST_INS5_IJNSA_ILi8EEENSA_ILi32EEEEEENS5_IJS18_SD_EEEEEEEvNS4_8identityES11_S1C_vS1D_EENS_8epilogue10collective18CollectiveEpilogueINS1F_23Sm100TmaWarpSpecializedILi4ELi2ELi16ELb1ELb0EEEJSI_NS5_IJNST_ISG_SD_EENST_IS18_SD_EEEEESJ_SK_SJ_SK_NS1F_6fusion15FusionCallbacksIS1J_NS1N_17LinearCombinationISJ_fSJ_fLNS_15FloatRoundStyleE2EEESI_S1M_JEEENS4_5SM1004TMEM4LOAD26SM100_TMEM_LOAD_16dp128b8xENS4_13SM90_TMA_LOADES1C_NS4_17SM75_U32x4_LDSM_NENS4_14SM90_TMA_STOREES1C_NS4_17SM90_U32x4_STSM_NENS4_39AutoVectorizingCopyWithAssumedAlignmentILi128EEEEEEvvEEEEvNT_6ParamsE:
        .type           _ZN7cutlass13device_kernelINS_4gemm6kernel13GemmUniversalIN4cute5tupleIJiiiiEEENS1_10collective13CollectiveMmaINS1_35MainloopSm100TmaUmmaWarpSpecializedILi2ELi2ELi4ENS5_IJNS4_1CILi2EEENSA_ILi4EEENSA_ILi1EEEEEEEENS5_IJNSA_ILi64EEENSA_ILi128EEESH_EEENS_10tfloat32_tENS5_IJlSD_lEEESJ_SK_NS4_8TiledMMAINS4_8MMA_AtomIJNS4_17SM100_MMA_TF32_SSISJ_SJ_fLi64ELi128ELNS4_4UMMA5MajorE0ELSP_0ELNSO_7ScaleInE0ELSQ_0EEEEEENS4_6LayoutINS5_IJSD_SD_SD_EEENS5_IJNSA_ILi0EEESV_SV_EEEEENS5_IJNS4_10UnderscoreESY_SY_EEEEENS4_23SM90_TMA_LOAD_MULTICASTENS4_14ComposedLayoutINS4_7SwizzleILi3ELi4ELi3EEENS4_18smem_ptr_flag_bitsILi32EEENST_INS5_IJNSA_ILi8EEENSA_ILi32EEEEEENS5_IJS18_SD_EEEEEEEvNS4_8identityES11_S1C_vS1D_EENS_8epilogue10collective18CollectiveEpilogueINS1F_23Sm100TmaWarpSpecializedILi4ELi2ELi16ELb1ELb0EEEJSI_NS5_IJNST_ISG_SD_EENST_IS18_SD_EEEEESJ_SK_SJ_SK_NS1F_6fusion15FusionCallbacksIS1J_NS1N_17LinearCombinationISJ_fSJ_fLNS_15FloatRoundStyleE2EEESI_S1M_JEEENS4_5SM1004TMEM4LOAD26SM100_TMEM_LOAD_16dp128b8xENS4_13SM90_TMA_LOADES1C_NS4_17SM75_U32x4_LDSM_NENS4_14SM90_TMA_STOREES1C_NS4_17SM90_U32x4_STSM_NENS4_39AutoVectorizingCopyWithAssumedAlignmentILi128EEEEEEvvEEEEvNT_6ParamsE,@function
        .size           _ZN7cutlass13device_kernelINS_4gemm6kernel13GemmUniversalIN4cute5tupleIJiiiiEEENS1_10collective13CollectiveMmaINS1_35MainloopSm100TmaUmmaWarpSpecializedILi2ELi2ELi4ENS5_IJNS4_1CILi2EEENSA_ILi4EEENSA_ILi1EEEEEEEENS5_IJNSA_ILi64EEENSA_ILi128EEESH_EEENS_10tfloat32_tENS5_IJlSD_lEEESJ_SK_NS4_8TiledMMAINS4_8MMA_AtomIJNS4_17SM100_MMA_TF32_SSISJ_SJ_fLi64ELi128ELNS4_4UMMA5MajorE0ELSP_0ELNSO_7ScaleInE0ELSQ_0EEEEEENS4_6LayoutINS5_IJSD_SD_SD_EEENS5_IJNSA_ILi0EEESV_SV_EEEEENS5_IJNS4_10UnderscoreESY_SY_EEEEENS4_23SM90_TMA_LOAD_MULTICASTENS4_14ComposedLayoutINS4_7SwizzleILi3ELi4ELi3EEENS4_18smem_ptr_flag_bitsILi32EEENST_INS5_IJNSA_ILi8EEENSA_ILi32EEEEEENS5_IJS18_SD_EEEEEEEvNS4_8identityES11_S1C_vS1D_EENS_8epilogue10collective18CollectiveEpilogueINS1F_23Sm100TmaWarpSpecializedILi4ELi2ELi16ELb1ELb0EEEJSI_NS5_IJNST_ISG_SD_EENST_IS18_SD_EEEEESJ_SK_SJ_SK_NS1F_6fusion15FusionCallbacksIS1J_NS1N_17LinearCombinationISJ_fSJ_fLNS_15FloatRoundStyleE2EEESI_S1M_JEEENS4_5SM1004TMEM4LOAD26SM100_TMEM_LOAD_16dp128b8xENS4_13SM90_TMA_LOADES1C_NS4_17SM75_U32x4_LDSM_NENS4_14SM90_TMA_STOREES1C_NS4_17SM90_U32x4_STSM_NENS4_39AutoVectorizingCopyWithAssumedAlignmentILi128EEEEEEvvEEEEvNT_6ParamsE,(.L_x_181 - _ZN7cutlass13device_kernelINS_4gemm6kernel13GemmUniversalIN4cute5tupleIJiiiiEEENS1_10collective13CollectiveMmaINS1_35MainloopSm100TmaUmmaWarpSpecializedILi2ELi2ELi4ENS5_IJNS4_1CILi2EEENSA_ILi4EEENSA_ILi1EEEEEEEENS5_IJNSA_ILi64EEENSA_ILi128EEESH_EEENS_10tfloat32_tENS5_IJlSD_lEEESJ_SK_NS4_8TiledMMAINS4_8MMA_AtomIJNS4_17SM100_MMA_TF32_SSISJ_SJ_fLi64ELi128ELNS4_4UMMA5MajorE0ELSP_0ELNSO_7ScaleInE0ELSQ_0EEEEEENS4_6LayoutINS5_IJSD_SD_SD_EEENS5_IJNSA_ILi0EEESV_SV_EEEEENS5_IJNS4_10UnderscoreESY_SY_EEEEENS4_23SM90_TMA_LOAD_MULTICASTENS4_14ComposedLayoutINS4_7SwizzleILi3ELi4ELi3EEENS4_18smem_ptr_flag_bitsILi32EEENST_INS5_IJNSA_ILi8EEENSA_ILi32EEEEEENS5_IJS18_SD_EEEEEEEvNS4_8identityES11_S1C_vS1D_EENS_8epilogue10collective18CollectiveEpilogueINS1F_23Sm100TmaWarpSpecializedILi4ELi2ELi16ELb1ELb0EEEJSI_NS5_IJNST_ISG_SD_EENST_IS18_SD_EEEEESJ_SK_SJ_SK_NS1F_6fusion15FusionCallbacksIS1J_NS1N_17LinearCombinationISJ_fSJ_fLNS_15FloatRoundStyleE2EEESI_S1M_JEEENS4_5SM1004TMEM4LOAD26SM100_TMEM_LOAD_16dp128b8xENS4_13SM90_TMA_LOADES1C_NS4_17SM75_U32x4_LDSM_NENS4_14SM90_TMA_STOREES1C_NS4_17SM90_U32x4_STSM_NENS4_39AutoVectorizingCopyWithAssumedAlignmentILi128EEEEEEvvEEEEvNT_6ParamsE)
        .other          _ZN7cutlass13device_kernelINS_4gemm6kernel13GemmUniversalIN4cute5tupleIJiiiiEEENS1_10collective13CollectiveMmaINS1_35MainloopSm100TmaUmmaWarpSpecializedILi2ELi2ELi4ENS5_IJNS4_1CILi2EEENSA_ILi4EEENSA_ILi1EEEEEEEENS5_IJNSA_ILi64EEENSA_ILi128EEESH_EEENS_10tfloat32_tENS5_IJlSD_lEEESJ_SK_NS4_8TiledMMAINS4_8MMA_AtomIJNS4_17SM100_MMA_TF32_SSISJ_SJ_fLi64ELi128ELNS4_4UMMA5MajorE0ELSP_0ELNSO_7ScaleInE0ELSQ_0EEEEEENS4_6LayoutINS5_IJSD_SD_SD_EEENS5_IJNSA_ILi0EEESV_SV_EEEEENS5_IJNS4_10UnderscoreESY_SY_EEEEENS4_23SM90_TMA_LOAD_MULTICASTENS4_14ComposedLayoutINS4_7SwizzleILi3ELi4ELi3EEENS4_18smem_ptr_flag_bitsILi32EEENST_INS5_IJNSA_ILi8EEENSA_ILi32EEEEEENS5_IJS18_SD_EEEEEEEvNS4_8identityES11_S1C_vS1D_EENS_8epilogue10collective18CollectiveEpilogueINS1F_23Sm100TmaWarpSpecializedILi4ELi2ELi16ELb1ELb0EEEJSI_NS5_IJNST_ISG_SD_EENST_IS18_SD_EEEEESJ_SK_SJ_SK_NS1F_6fusion15FusionCallbacksIS1J_NS1N_17LinearCombinationISJ_fSJ_fLNS_15FloatRoundStyleE2EEESI_S1M_JEEENS4_5SM1004TMEM4LOAD26SM100_TMEM_LOAD_16dp128b8xENS4_13SM90_TMA_LOADES1C_NS4_17SM75_U32x4_LDSM_NENS4_14SM90_TMA_STOREES1C_NS4_17SM90_U32x4_STSM_NENS4_39AutoVectorizingCopyWithAssumedAlignmentILi128EEEEEEvvEEEEvNT_6ParamsE,@"STO_CUDA_ENTRY STV_DEFAULT"
_ZN7cutlass13device_kernelINS_4gemm6kernel13GemmUniversalIN4cute5tupleIJiiiiEEENS1_10collective13CollectiveMmaINS1_35MainloopSm100TmaUmmaWarpSpecializedILi2ELi2ELi4ENS5_IJNS4_1CILi2EEENSA_ILi4EEENSA_ILi1EEEEEEEENS5_IJNSA_ILi64EEENSA_ILi128EEESH_EEENS_10tfloat32_tENS5_IJlSD_lEEESJ_SK_NS4_8TiledMMAINS4_8MMA_AtomIJNS4_17SM100_MMA_TF32_SSISJ_SJ_fLi64ELi128ELNS4_4UMMA5MajorE0ELSP_0ELNSO_7ScaleInE0ELSQ_0EEEEEENS4_6LayoutINS5_IJSD_SD_SD_EEENS5_IJNSA_ILi0EEESV_SV_EEEEENS5_IJNS4_10UnderscoreESY_SY_EEEEENS4_23SM90_TMA_LOAD_MULTICASTENS4_14ComposedLayoutINS4_7SwizzleILi3ELi4ELi3EEENS4_18smem_ptr_flag_bitsILi32EEENST_INS5_IJNSA_ILi8EEENSA_ILi32EEEEEENS5_IJS18_SD_EEEEEEEvNS4_8identityES11_S1C_vS1D_EENS_8epilogue10collective18CollectiveEpilogueINS1F_23Sm100TmaWarpSpecializedILi4ELi2ELi16ELb1ELb0EEEJSI_NS5_IJNST_ISG_SD_EENST_IS18_SD_EEEEESJ_SK_SJ_SK_NS1F_6fusion15FusionCallbacksIS1J_NS1N_17LinearCombinationISJ_fSJ_fLNS_15FloatRoundStyleE2EEESI_S1M_JEEENS4_5SM1004TMEM4LOAD26SM100_TMEM_LOAD_16dp128b8xENS4_13SM90_TMA_LOADES1C_NS4_17SM75_U32x4_LDSM_NENS4_14SM90_TMA_STOREES1C_NS4_17SM90_U32x4_STSM_NENS4_39AutoVectorizingCopyWithAssumedAlignmentILi128EEEEEEvvEEEEvNT_6ParamsE:
[----:B------:R-:W1:Y:S01]  /*0000*/  LDC R1, c[0x0][0x37c] ;  /* 0x0000df00ff017b82 */ /* 0x000e620000000800 */
[----:B------:R-:W2:Y:S01]  /*0010*/  S2R R73, SR_TID.X ;  /* 0x0000000000497919 */ /* 0x000ea20000002100 */
[----:B------:R-:W3:Y:S01]  /*0020*/  LDCU.64 UR8, c[0x0][0x890] ;  /* 0x00011200ff0877ac */ /* 0x000ee20008000a00 */
[----:B------:R-:W-:Y:S02]  /*0030*/  PRMT R61, RZ, 0x7610, R61 ;  /* 0x00007610ff3d7816 */ /* 0x000fe4000000003d */
[----:B------:R-:W-:Y:S02]  /*0040*/  ELECT P4, URZ, PT ;  /* 0x0000000000ff782f */ /* 0x000fe40003880000 */
[----:B---3--:R-:W-:-:S04]  /*0050*/  ISETP.NE.U32.AND P0, PT, RZ, UR8, PT ;  /* 0x00000008ff007c0c */ /* 0x008fc8000bf05070 */
[----:B------:R-:W-:Y:S02]  /*0060*/  ISETP.NE.AND.EX P1, PT, RZ, UR9, PT, P0 ;  /* 0x00000009ff007c0c */ /* 0x000fe4000bf25300 */
[----:B--2---:R-:W-:-:S05]  /*0070*/  SHF.R.U32.HI R62, RZ, 0x5, R73 ;  /* 0x00000005ff3e7819 */ /* 0x004fca0000011649 */
[----:B------:R-:W2:Y:S02]  /*0080*/  SHFL.IDX PT, R0, R62, RZ, 0x1f ;  /* 0x00001fff3e007589 */ /* 0x000ea400000e0000 */
[----:B--2---:R-:W-:-:S04]  /*0090*/  R2UR UR17, R0 ;  /* 0x00000000001172ca */ /* 0x004fc800000e0000 */
[----:B-1----:R-:W-:Y:S05]  /*00a0*/  @P1 BRA `(.L_x_0) ;  /* 0x0000000000301947 */ /* 0x002fea0003800000 */
[----:B------:R-:W1:Y:S02]  /*00b0*/  LDCU.64 UR4, c[0x0][0x888] ;  /* 0x00011100ff0477ac */ /* 0x000e640008000a00 */
[----:B-1----:R-:W-:-:S04]  /*00c0*/  UISETP.NE.U32.AND UP0, UPT, UR4, URZ, UPT ;  /* 0x000000ff0400728c */ /* 0x002fc8000bf05070 */
[----:B------:R-:W-:-:S09]  /*00d0*/  UISETP.NE.AND.EX UP0, UPT, UR5, URZ, UPT, UP0 ;  /* 0x000000ff0500728c */ /* 0x000fd2000bf05300 */
[----:B------:R-:W-:Y:S05]  /*00e0*/  BRA.U !UP0, `(.L_x_1) ;  /* 0x0000000108147547 */ /* 0x000fea000b800000 */
[----:B------:R-:W1:Y:S01]  /*00f0*/  LDC.64 R2, c[0x0][0x888] ;  /* 0x00022200ff027b82 */ /* 0x000e620000000a00 */
[----:B------:R-:W1:Y:S02]  /*0100*/  LDCU.64 UR4, c[0x0][0x358] ;  /* 0x00006b00ff0477ac */ /* 0x000e640008000a00 */
[----:B-1----:R1:W5:Y:S01]  /*0110*/  LDG.E R27, desc[UR4][R2.64] ;  /* 0x00000004021b7981 */ /* 0x002362000c1e1900 */
[----:B------:R-:W-:Y:S01]  /*0120*/  HFMA2 R61, -RZ, RZ, 0, 5.9604644775390625e-08 ;  /* 0x00000001ff3d7431 */ /* 0x000fe200000001ff */
[----:B------:R-:W-:Y:S05]  /*0130*/  BRA `(.L_x_0) ;  /* 0x00000000000c7947 */ /* 0x000fea0003800000 */
.L_x_1:
[----:B------:R-:W1:Y:S01]  /*0140*/  LDCU UR4, c[0x0][0x880] ;  /* 0x00011000ff0477ac */ /* 0x000e620008000800 */
[----:B------:R-:W-:Y:S01]  /*0150*/  HFMA2 R61, -RZ, RZ, 0, 5.9604644775390625e-08 ;  /* 0x00000001ff3d7431 */ /* 0x000fe200000001ff */
[----:B-1----:R-:W-:-:S07]  /*0160*/  MOV R27, UR4 ;  /* 0x00000004001b7c02 */ /* 0x002fce0008000f00 */
.L_x_0:
[----:B------:R-:W2:Y:S02]  /*0170*/  LDCU.64 UR4, c[0x0][0x8b0] ;  /* 0x00011600ff0477ac */ /* 0x000ea40008000a00 */
[----:B--2---:R-:W-:-:S04]  /*0180*/  UISETP.NE.U32.AND UP0, UPT, UR4, URZ, UPT ;  /* 0x000000ff0400728c */ /* 0x004fc8000bf05070 */
[----:B------:R-:W-:-:S09]  /*0190*/  UISETP.NE.AND.EX UP0, UPT, UR5, URZ, UPT, UP0 ;  /* 0x000000ff0500728c */ /* 0x000fd2000bf05300 */
[----:B------:R-:W-:Y:S05]  /*01a0*/  BRA.U UP0, `(.L_x_2) ;  /* 0x0000000100287547 */ /* 0x000fea000b800000 */
[----:B------:R-:W2:Y:S02]  /*01b0*/  LDCU.64 UR4, c[0x0][0x8a8] ;  /* 0x00011500ff0477ac */ /* 0x000ea40008000a00 */
[----:B--2---:R-:W-:-:S04]  /*01c0*/  UISETP.NE.U32.AND UP0, UPT, UR4, URZ, UPT ;  /* 0x000000ff0400728c */ /* 0x004fc8000bf05070 */
[----:B------:R-:W-:-:S09]  /*01d0*/  UISETP.NE.AND.EX UP0, UPT, UR5, URZ, UPT, UP0 ;  /* 0x000000ff0500728c */ /* 0x000fd2000bf05300 */
[----:B------:R-:W-:Y:S05]  /*01e0*/  BRA.U !UP0, `(.L_x_3) ;  /* 0x0000000108107547 */ /* 0x000fea000b800000 */
[----:B------:R-:W2:Y:S01]  /*01f0*/  LDC.64 R24, c[0x0][0x8a8] ;  /* 0x00022a00ff187b82 */ /* 0x000ea20000000a00 */
[----:B------:R-:W2:Y:S02]  /*0200*/  LDCU.64 UR4, c[0x0][0x358] ;  /* 0x00006b00ff0477ac */ /* 0x000ea40008000a00 */
[----:B--2---:R2:W5:Y:S01]  /*0210*/  LDG.E R24, desc[UR4][R24.64] ;  /* 0x0000000418187981 */ /* 0x004562000c1e1900 */
[----:B------:R-:W-:Y:S05]  /*0220*/  BRA `(.L_x_2) ;  /* 0x0000000000087947 */ /* 0x000fea0003800000 */
.L_x_3:
[----:B------:R-:W2:Y:S02]  /*0230*/  LDCU UR4, c[0x0][0x8a0] ;  /* 0x00011400ff0477ac */ /* 0x000ea40008000800 */
[----:B--2---:R-:W-:Y:S02]  /*0240*/  MOV R24, UR4 ;  /* 0x0000000400187c02 */ /* 0x004fe40008000f00 */
.L_x_2:
[----:B------:R-:W-:Y:S01]  /*0250*/  IMAD.U32 R0, RZ, RZ, UR17 ;  /* 0x00000011ff007e24 */ /* 0x000fe2000f8e00ff */
[----:B------:R-:W-:Y:S04]  /*0260*/  BSSY.RECONVERGENT B0, `(.L_x_4) ;  /* 0x000000c000007945 */ /* 0x000fe80003800200 */
[C---:B------:R-:W-:Y:S02]  /*0270*/  ISETP.NE.OR P2, PT, R0.reuse, 0x1, !P4 ;  /* 0x000000010000780c */ /* 0x040fe40006745670 */
[----:B------:R-:W-:-:S11]  /*0280*/  ISETP.NE.OR P1, PT, R0, 0x3, !P4 ;  /* 0x000000030000780c */ /* 0x000fd60006725670 */
[----:B------:R-:W-:Y:S05]  /*0290*/  @P2 BRA `(.L_x_5) ;  /* 0x0000000000202947 */ /* 0x000fea0003800000 */
[----:B------:R-:W3:Y:S02]  /*02a0*/  LDCU.64 UR4, c[0x0][0x348] ;  /* 0x00006900ff0477ac */ /* 0x000ee40008000a00 */
[----:B---3--:R-:W-:Y:S02]  /*02b0*/  UIADD3 UR6, UP1, UPT, UR4, 0x80, URZ ;  /* 0x0000008004067890 */ /* 0x008fe4000ff3e0ff */
[----:B------:R-:W-:Y:S02]  /*02c0*/  UIADD3 UR4, UP0, UPT, UR4, 0x180, URZ ;  /* 0x0000018004047890 */ /* 0x000fe4000ff1e0ff */
[----:B------:R-:W-:Y:S02]  /*02d0*/  UIADD3.X UR7, UPT, UPT, URZ, UR5, URZ, UP1, !UPT ;  /* 0x00000005ff077290 */ /* 0x000fe40008ffe4ff */
[----:B------:R-:W-:-:S07]  /*02e0*/  UIADD3.X UR5, UPT, UPT, URZ, UR5, URZ, UP0, !UPT ;  /* 0x00000005ff057290 */ /* 0x000fce00087fe4ff */
[----:B------:R3:W-:Y:S02]  /*02f0*/  UTMACCTL.PF [UR6] ;  /* 0x00000000060079b9 */ /* 0x0007e40008040000 */
[----:B------:R3:W-:Y:S02]  /*0300*/  UTMACCTL.PF [UR4] ;  /* 0x00000000040079b9 */ /* 0x0007e40008040000 */
[----:B---3--:R-:W-:Y:S01]  /*0310*/  NOP ;  /* 0x0000000000007918 */ /* 0x008fe20000000000 */
.L_x_5:
[----:B------:R-:W-:Y:S05]  /*0320*/  BSYNC.RECONVERGENT B0 ;  /* 0x0000000000007941 */ /* 0x000fea0003800200 */
.L_x_4:
[----:B------:R-:W-:Y:S04]  /*0330*/  BSSY.RECONVERGENT B0, `(.L_x_6) ;  /* 0x000000a000007945 */ /* 0x000fe80003800200 */
        /* <DEDUP_REMOVED lines=9> */
.L_x_7:
[----:B------:R-:W-:Y:S05]  /*03d0*/  BSYNC.RECONVERGENT B0 ;  /* 0x0000000000007941 */ /* 0x000fea0003800200 */
.L_x_6:
[----:B------:R-:W3:Y:S01]  /*03e0*/  LDCU.64 UR4, c[0x0][0x888] ;  /* 0x00011100ff0477ac */ /* 0x000ee20008000a00 */
[----:B------:R-:W-:Y:S01]  /*03f0*/  ISETP.NE.AND.EX P0, PT, RZ, UR9, PT, P0 ;  /* 0x00000009ff007c0c */ /* 0x000fe2000bf05300 */
[----:B------:R-:W-:Y:S01]  /*0400*/  UPLOP3.LUT UP5, UPT, UPT, UPT, UPT, 0x80, 0x8 ;  /* 0x000000000008789c */ /* 0x000fe20003faf070 */
[----:B---3--:R-:W-:-:S04]  /*0410*/  ISETP.NE.U32.AND P1, PT, RZ, UR4, PT ;  /* 0x00000004ff007c0c */ /* 0x008fc8000bf25070 */
[----:B------:R-:W-:-:S13]  /*0420*/  ISETP.NE.AND.EX P1, PT, RZ, UR5, PT, P1 ;  /* 0x00000005ff007c0c */ /* 0x000fda000bf25310 */
[----:B------:R-:W-:Y:S05]  /*0430*/  @P1 BRA P0, `(.L_x_8) ;  /* 0x0000000000281947 */ /* 0x000fea0000000000 */
[----:B------:R-:W-:Y:S01]  /*0440*/  UISETP.NE.U32.AND UP0, UPT, UR8, URZ, UPT ;  /* 0x000000ff0800728c */ /* 0x000fe2000bf05070 */
[----:B-----5:R-:W-:Y:S01]  /*0450*/  FSETP.NEU.AND P0, PT, R27, RZ, PT ;  /* 0x000000ff1b00720b */ /* 0x020fe20003f0d000 */
[----:B------:R-:W-:Y:S02]  /*0460*/  UISETP.NE.U32.AND UP2, UPT, UR4, URZ, UPT ;  /* 0x000000ff0400728c */ /* 0x000fe4000bf45070 */
[----:B------:R-:W-:Y:S02]  /*0470*/  UISETP.NE.AND.EX UP1, UPT, UR9, URZ, UPT, UP0 ;  /* 0x000000ff0900728c */ /* 0x000fe4000bf25300 */
[----:B------:R-:W-:-:S04]  /*0480*/  UISETP.NE.AND.EX UP0, UPT, UR5, URZ, UPT, UP2 ;  /* 0x000000ff0500728c */ /* 0x000fc8000bf05320 */
[----:B------:R-:W-:-:S04]  /*0490*/  USEL UR4, URZ, 0xffffffff, UP0 ;  /* 0xffffffffff047887 */ /* 0x000fc80008000000 */
[----:B------:R-:W-:Y:S01]  /*04a0*/  VOTEU.ANY UP0, P0 ;  /* 0x0000000000ff7886 */ /* 0x000fe20000000100 */
[----:B------:R-:W-:-:S04]  /*04b0*/  @!UP1 USEL UR4, URZ, 0xffffffff, UP0 ;  /* 0xffffffffff049887 */ /* 0x000fc80008000000 */
[----:B------:R-:W-:-:S04]  /*04c0*/  ULOP3.LUT UR4, UR4, 0x1, URZ, 0xc0, !UPT ;  /* 0x0000000104047892 */ /* 0x000fc8000f8ec0ff */
[----:B------:R-:W-:-:S11]  /*04d0*/  UISETP.NE.U32.AND UP5, UPT, UR4, 0x1, UPT ;  /* 0x000000010400788c */ /* 0x000fd6000bfa5070 */
.L_x_8:
[----:B-1----:R-:W1:Y:S01]  /*04e0*/  SHFL.IDX PT, R2, R62, RZ, 0x1f ;  /* 0x00001fff3e027589 */ /* 0x002e6200000e0000 */
[----:B------:R-:W-:-:S04]  /*04f0*/  UISETP.NE.AND UP0, UPT, UR17, 0x2, UPT ;  /* 0x000000021100788c */ /* 0x000fc8000bf05270 */
[----:B------:R-:W-:Y:S01]  /*0500*/  USEL UR53, URZ, 0x1, UP0 ;  /* 0x00000001ff357887 */ /* 0x000fe20008000000 */
[----:B-1----:R-:W-:-:S13]  /*0510*/  ISETP.NE.AND P0, PT, R2, RZ, PT ;  /* 0x000000ff0200720c */ /* 0x002fda0003f05270 */
[----:B------:R-:W-:Y:S05]  /*0520*/  @P0 BRA `(.L_x_9) ;  /* 0x0000000000480947 */ /* 0x000fea0003800000 */
[----:B------:R-:W1:Y:S01]  /*0530*/  S2UR UR4, SR_CgaCtaId ;  /* 0x00000000000479c3 */ /* 0x000e620000008800 */
[----:B------:R-:W-:Y:S01]  /*0540*/  UMOV UR5, 0x400 ;  /* 0x0000040000057882 */ /* 0x000fe20000000000 */
[----:B------:R-:W-:Y:S01]  /*0550*/  UMOV UR8, 0x1 ;  /* 0x0000000100087882 */ /* 0x000fe20000000000 */
[----:B------:R-:W-:Y:S01]  /*0560*/  UMOV UR6, 0x5 ;  /* 0x0000000500067882 */ /* 0x000fe20000000000 */
[----:B------:R-:W-:-:S04]  /*0570*/  UIADD3 UR8, UPT, UPT, -UR8, 0x100000, URZ ;  /* 0x0010000008087890 */ /* 0x000fc8000fffe1ff */
[----:B------:R-:W-:Y:S02]  /*0580*/  USHF.L.U32 UR9, UR8, 0xb, URZ ;  /* 0x0000000b08097899 */ /* 0x000fe400080006ff */
[----:B------:R-:W-:Y:S02]  /*0590*/  USHF.L.U32 UR8, UR8, 0x1, URZ ;  /* 0x0000000108087899 */ /* 0x000fe400080006ff */
[----:B------:R-:W-:-:S04]  /*05a0*/  UIADD3 UR6, UPT, UPT, -UR6, 0x100000, URZ ;  /* 0x0010000006067890 */ /* 0x000fc8000fffe1ff */
[----:B------:R-:W-:Y:S02]  /*05b0*/  USHF.L.U32 UR7, UR6, 0xb, URZ ;  /* 0x0000000b06077899 */ /* 0x000fe400080006ff */
[----:B------:R-:W-:Y:S01]  /*05c0*/  USHF.L.U32 UR6, UR6, 0x1, URZ ;  /* 0x0000000106067899 */ /* 0x000fe200080006ff */
[----:B------:R-:W-:Y:S01]  /*05d0*/  ELECT P0, URZ, PT ;  /* 0x0000000000ff782f */ /* 0x000fe20003800000 */
[----:B-1----:R-:W-:Y:S01]  /*05e0*/  ULEA UR4, UR4, UR5, 0x18 ;  /* 0x0000000504047291 */ /* 0x002fe2000f8ec0ff */
[----:B------:R-:W1:Y:S11]  /*05f0*/  FENCE.VIEW.ASYNC.S ;  /* 0x00000000000073c6 */ /* 0x000e760000000000 */
[----:B-1----:R1:W3:Y:S01]  /*0600*/  SYNCS.EXCH.64 URZ, [UR4], UR8 ;  /* 0x0000000804ff75b2 */ /* 0x0022e20008000100 */
[----:B------:R1:W4:Y:S01]  /*0610*/  SYNCS.EXCH.64 URZ, [UR4+0x10], UR6 ;  /* 0x0000100604ff75b2 */ /* 0x0003220008000100 */
[----:B------:R1:W1:Y:S01]  /*0620*/  SYNCS.EXCH.64 URZ, [UR4+0x8], UR8 ;  /* 0x0000080804ff75b2 */ /* 0x0002620008000100 */
[----:B------:R1:W1:Y:S01]  /*0630*/  SYNCS.EXCH.64 URZ, [UR4+0x18], UR6 ;  /* 0x0000180604ff75b2 */ /* 0x0002620008000100 */
[----:B------:R-:W-:Y:S01]  /*0640*/  NOP ;  /* 0x0000000000007918 */ /* 0x000fe20000000000 */
.L_x_9:
[----:B------:R-:W2:Y:S01]  /*0650*/  SHFL.IDX PT, R2, R62, RZ, 0x1f ;  /* 0x00001fff3e027589 */ /* 0x000ea200000e0000 */
[----:B------:R-:W-:Y:S01]  /*0660*/  NOP ;  /* 0x0000000000007918 */ /* 0x000fe20000000000 */
[----:B--2---:R-:W-:-:S13]  /*0670*/  ISETP.NE.AND P0, PT, R2, 0x1, PT ;  /* 0x000000010200780c */ /* 0x004fda0003f05270 */
[----:B------:R-:W-:Y:S05]  /*0680*/  @P0 BRA `(.L_x_10) ;  /* 0x0000000000580947 */ /* 0x000fea0003800000 */
[----:B-1----:R-:W1:Y:S01]  /*0690*/  S2UR UR4, SR_CgaCtaId ;  /* 0x00000000000479c3 */ /* 0x002e620000008800 */
        /* <DEDUP_REMOVED lines=12> */
[----:B-1----:R2:W1:Y:S01]  /*0760*/  SYNCS.EXCH.64 URZ, [UR4+0x20], UR8 ;  /* 0x0000200804ff75b2 */ /* 0x0024620008000100 */
[----:B------:R2:W1:Y:S01]  /*0770*/  SYNCS.EXCH.64 URZ, [UR4+0x40], UR6 ;  /* 0x0000400604ff75b2 */ /* 0x0004620008000100 */
[----:B------:R2:W1:Y:S01]  /*0780*/  SYNCS.EXCH.64 URZ, [UR4+0x28], UR8 ;  /* 0x0000280804ff75b2 */ /* 0x0004620008000100 */
[----:B------:R2:W1:Y:S01]  /*0790*/  SYNCS.EXCH.64 URZ, [UR4+0x48], UR6 ;  /* 0x0000480604ff75b2 */ /* 0x0004620008000100 */
[----:B------:R2:W1:Y:S01]  /*07a0*/  SYNCS.EXCH.64 URZ, [UR4+0x30], UR8 ;  /* 0x0000300804ff75b2 */ /* 0x0004620008000100 */
[----:B------:R2:W1:Y:S01]  /*07b0*/  SYNCS.EXCH.64 URZ, [UR4+0x50], UR6 ;  /* 0x0000500604ff75b2 */ /* 0x0004620008000100 */
[----:B------:R2:W1:Y:S01]  /*07c0*/  SYNCS.EXCH.64 URZ, [UR4+0x38], UR8 ;  /* 0x0000380804ff75b2 */ /* 0x0004620008000100 */
[----:B------:R2:W1:Y:S02]  /*07d0*/  SYNCS.EXCH.64 URZ, [UR4+0x58], UR6 ;  /* 0x0000580604ff75b2 */ /* 0x0004640008000100 */
[----:B--2---:R-:W-:Y:S01]  /*07e0*/  NOP ;  /* 0x0000000000007918 */ /* 0x004fe20000000000 */
.L_x_10:
[----:B------:R-:W2:Y:S01]  /*07f0*/  SHFL.IDX PT, R2, R62, RZ, 0x1f ;  /* 0x00001fff3e027589 */ /* 0x000ea200000e0000 */
[----:B------:R-:W-:Y:S01]  /*0800*/  NOP ;  /* 0x0000000000007918 */ /* 0x000fe20000000000 */
[----:B--2---:R-:W-:-:S13]  /*0810*/  ISETP.NE.AND P0, PT, R2, 0x3, PT ;  /* 0x000000030200780c */ /* 0x004fda0003f05270 */
[----:B------:R-:W-:Y:S05]  /*0820*/  @P0 BRA `(.L_x_11) ;  /* 0x0000000000300947 */ /* 0x000fea0003800000 */
[----:B-1----:R-:W1:Y:S01]  /*0830*/  S2UR UR4, SR_CgaCtaId ;  /* 0x00000000000479c3 */ /* 0x002e620000008800 */
[----:B------:R-:W-:Y:S01]  /*0840*/  UMOV UR6, 0x400 ;  /* 0x0000040000067882 */ /* 0x000fe20000000000 */
[----:B------:R-:W-:Y:S01]  /*0850*/  UMOV UR5, 0x20 ;  /* 0x0000002000057882 */ /* 0x000fe20000000000 */
[----:B------:R-:W-:Y:S01]  /*0860*/  ELECT P0, URZ, PT ;  /* 0x0000000000ff782f */ /* 0x000fe20003800000 */
[----:B-1----:R-:W-:Y:S02]  /*0870*/  ULEA UR6, UR4, UR6, 0x18 ;  /* 0x0000000604067291 */ /* 0x002fe4000f8ec0ff */
[----:B------:R-:W-:-:S04]  /*0880*/  UIADD3 UR4, UPT, UPT, -UR5, 0x100000, URZ ;  /* 0x0010000005047890 */ /* 0x000fc8000fffe1ff */
[----:B------:R-:W-:Y:S02]  /*0890*/  USHF.L.U32 UR5, UR4, 0xb, URZ ;  /* 0x0000000b04057899 */ /* 0x000fe400080006ff */
[----:B------:R-:W-:Y:S01]  /*08a0*/  USHF.L.U32 UR4, UR4, 0x1, URZ ;  /* 0x0000000104047899 */ /* 0x000fe200080006ff */
[----:B------:R-:W1:Y:S11]  /*08b0*/  FENCE.VIEW.ASYNC.S ;  /* 0x00000000000073c6 */ /* 0x000e760000000000 */
[----:B-1----:R2:W1:Y:S01]  /*08c0*/  SYNCS.EXCH.64 URZ, [UR6+0x60], UR4 ;  /* 0x0000600406ff75b2 */ /* 0x0024620008000100 */
[----:B------:R2:W1:Y:S02]  /*08d0*/  SYNCS.EXCH.64 URZ, [UR6+0x68], UR4 ;  /* 0x0000680406ff75b2 */ /* 0x0004640008000100 */
[----:B--2---:R-:W-:Y:S01]  /*08e0*/  NOP ;  /* 0x0000000000007918 */ /* 0x004fe20000000000 */
.L_x_11:
[----:B------:R-:W2:Y:S01]  /*08f0*/  SHFL.IDX PT, R2, R62, RZ, 0x1f ;  /* 0x00001fff3e027589 */ /* 0x000ea200000e0000 */
[----:B------:R-:W-:Y:S01]  /*0900*/  NOP ;  /* 0x0000000000007918 */ /* 0x000fe20000000000 */
[----:B--2---:R-:W-:-:S13]  /*0910*/  ISETP.NE.AND P0, PT, R2, 0x4, PT ;  /* 0x000000040200780c */ /* 0x004fda0003f05270 */
[----:B------:R-:W-:Y:S05]  /*0920*/  @P0 BRA `(.L_x_12) ;  /* 0x00000000004c0947 */ /* 0x000fea0003800000 */
[----:B-1----:R-:W1:Y:S01]  /*0930*/  S2UR UR6, SR_CgaCtaId ;  /* 0x00000000000679c3 */ /* 0x002e620000008800 */
[----:B------:R-:W-:Y:S01]  /*0940*/  UMOV UR4, 0x720 ;  /* 0x0000072000047882 */ /* 0x000fe20000000000 */
[----:B------:R-:W-:Y:S01]  /*0950*/  UMOV UR5, 0x400 ;  /* 0x0000040000057882 */ /* 0x000fe20000000000 */
[----:B------:R-:W-:Y:S01]  /*0960*/  USEL UR4, UR4, 0x620, UP5 ;  /* 0x0000062004047887 */ /* 0x000fe2000a800000 */
[----:B------:R-:W-:Y:S01]  /*0970*/  UMOV UR8, 0x1 ;  /* 0x0000000100087882 */ /* 0x000fe20000000000 */
[----:B------:R-:W-:Y:S01]  /*0980*/  ELECT P0, URZ, PT ;  /* 0x0000000000ff782f */ /* 0x000fe20003800000 */
[----:B------:R-:W-:-:S04]  /*0990*/  UIADD3 UR8, UPT, UPT, -UR8, 0x100000, URZ ;  /* 0x0010000008087890 */ /* 0x000fc8000fffe1ff */
[----:B------:R-:W-:Y:S02]  /*09a0*/  USHF.L.U32 UR9, UR8, 0xb, URZ ;  /* 0x0000000b08097899 */ /* 0x000fe400080006ff */
[----:B------:R-:W-:Y:S02]  /*09b0*/  USHF.L.U32 UR8, UR8, 0x1, URZ ;  /* 0x0000000108087899 */ /* 0x000fe400080006ff */
[----:B-1----:R-:W-:Y:S02]  /*09c0*/  ULEA UR6, UR6, UR5, 0x18 ;  /* 0x0000000506067291 */ /* 0x002fe4000f8ec0ff */
[----:B------:R-:W-:-:S04]  /*09d0*/  UIADD3 UR4, UPT, UPT, -UR4, 0x100000, URZ ;  /* 0x0010000004047890 */ /* 0x000fc8000fffe1ff */
[----:B------:R-:W-:Y:S02]  /*09e0*/  USHF.L.U32 UR5, UR4, 0xb, URZ ;  /* 0x0000000b04057899 */ /* 0x000fe400080006ff */
[----:B------:R-:W-:Y:S01]  /*09f0*/  USHF.L.U32 UR4, UR4, 0x1, URZ ;  /* 0x0000000104047899 */ /* 0x000fe200080006ff */
[----:B------:R-:W1:Y:S03]  /*0a00*/  FENCE.VIEW.ASYNC.S ;  /* 0x00000000000073c6 */ /* 0x000e660000000000 */
[----:B-1----:R2:W1:Y:S08]  /*0a10*/  SYNCS.EXCH.64 URZ, [UR6+0x70], UR8 ;  /* 0x0000700806ff75b2 */ /* 0x0024700008000100 */
[----:B------:R2:W1:Y:S01]  /*0a20*/  SYNCS.EXCH.64 URZ, [UR6+0x80], UR4 ;  /* 0x0000800406ff75b2 */ /* 0x0004620008000100 */
[----:B------:R2:W1:Y:S01]  /*0a30*/  SYNCS.EXCH.64 URZ, [UR6+0x78], UR8 ;  /* 0x0000780806ff75b2 */ /* 0x0004620008000100 */
[----:B------:R2:W1:Y:S02]  /*0a40*/  SYNCS.EXCH.64 URZ, [UR6+0x88], UR4 ;  /* 0x0000880406ff75b2 */ /* 0x0004640008000100 */
[----:B--2---:R-:W-:Y:S01]  /*0a50*/  NOP ;  /* 0x0000000000007918 */ /* 0x004fe20000000000 */
.L_x_12:
        /* <DEDUP_REMOVED lines=26> */
.L_x_13:
[----:B------:R-:W2:Y:S01]  /*0c00*/  SHFL.IDX PT, R2, R62, RZ, 0x1f ;  /* 0x00001fff3e027589 */ /* 0x000ea200000e0000 */
[----:B------:R-:W1:Y:S01]  /*0c10*/  S2UR UR63, SR_CgaCtaId ;  /* 0x00000000003f79c3 */ /* 0x000e620000008800 */
[----:B------:R-:W-:Y:S01]  /*0c20*/  NOP ;  /* 0x0000000000007918 */ /* 0x000fe20000000000 */
[----:B--2---:R-:W-:-:S13]  /*0c30*/  ISETP.NE.AND P0, PT, R2, 0x3, PT ;  /* 0x000000030200780c */ /* 0x004fda0003f05270 */
[----:B-1----:R-:W-:Y:S05]  /*0c40*/  @P0 BRA `(.L_x_14) ;  /* 0x0000000000340947 */ /* 0x002fea0003800000 */
[----:B------:R-:W-:Y:S01]  /*0c50*/  UMOV UR4, 0x400 ;  /* 0x0000040000047882 */ /* 0x000fe20000000000 */
[----:B------:R-:W-:Y:S01]  /*0c60*/  UMOV UR6, 0x20 ;  /* 0x0000002000067882 */ /* 0x000fe20000000000 */
[----:B------:R-:W-:Y:S02]  /*0c70*/  ULEA UR4, UR63, UR4, 0x18 ;  /* 0x000000043f047291 */ /* 0x000fe4000f8ec0ff */
[----:B------:R-:W-:-:S04]  /*0c80*/  UIADD3 UR6, UPT, UPT, -UR6, 0x100000, URZ ;  /* 0x0010000006067890 */ /* 0x000fc8000fffe1ff */
[----:B------:R-:W-:Y:S02]  /*0c90*/  USHF.L.U32 UR7, UR6, 0xb, URZ ;  /* 0x0000000b06077899 */ /* 0x000fe400080006ff */
[----:B------:R-:W-:Y:S01]  /*0ca0*/  USHF.L.U32 UR6, UR6, 0x1, URZ ;  /* 0x0000000106067899 */ /* 0x000fe200080006ff */
[----:B------:R-:W-:Y:S01]  /*0cb0*/  ELECT P0, URZ, PT ;  /* 0x0000000000ff782f */ /* 0x000fe20003800000 */
[----:B------:R-:W1:Y:S10]  /*0cc0*/  FENCE.VIEW.ASYNC.S ;  /* 0x00000000000073c6 */ /* 0x000e740000000000 */
[----:B-1----:R1:W2:Y:S01]  /*0cd0*/  SYNCS.EXCH.64 URZ, [UR4+0xd0], UR6 ;  /* 0x0000d00604ff75b2 */ /* 0x0022a20008000100 */
[----:B------:R1:W1:Y:S01]  /*0ce0*/  SYNCS.EXCH.64 URZ, [UR4+0xe0], UR6 ;  /* 0x0000e00604ff75b2 */ /* 0x0002620008000100 */
[----:B------:R1:W1:Y:S01]  /*0cf0*/  SYNCS.EXCH.64 URZ, [UR4+0xd8], UR6 ;  /* 0x0000d80604ff75b2 */ /* 0x0002620008000100 */
[----:B------:R1:W1:Y:S01]  /*0d00*/  SYNCS.EXCH.64 URZ, [UR4+0xe8], UR6 ;  /* 0x0000e80604ff75b2 */ /* 0x0002620008000100 */
[----:B------:R-:W-:Y:S01]  /*0d10*/  NOP ;  /* 0x0000000000007918 */ /* 0x000fe20000000000 */
.L_x_14:
[----:B------:R-:W3:Y:S01]  /*0d20*/  LDCU UR29, c[0x0][0x36c] ;  /* 0x00006d80ff1d77ac */ /* 0x000ee20008000800 */
[----:B------:R-:W-:Y:S01]  /*0d30*/  ISETP.NE.OR P4, PT, R0, 0x2, !P4 ;  /* 0x000000020000780c */ /* 0x000fe20006785670 */
[----:B------:R-:W-:Y:S01]  /*0d40*/  NOP ;  /* 0x0000000000007918 */ /* 0x000fe20000000000 */
[----:B------:R-:W-:Y:S01]  /*0d50*/  LOP3.LUT R0, R73, 0x1f, RZ, 0xc0, !PT ;  /* 0x0000001f49007812 */ /* 0x000fe200078ec0ff */
[----:B------:R-:W-:Y:S02]  /*0d60*/  UISETP.NE.AND UP6, UPT, UR17, URZ, UPT ;  /* 0x000000ff1100728c */ /* 0x000fe4000bfc5270 */
[----:B---3--:R-:W-:-:S09]  /*0d70*/  UISETP.EQ.U32.AND UP0, UPT, UR29, 0x1, UPT ;  /* 0x000000011d00788c */ /* 0x008fd2000bf02070 */
[----:B------:R-:W-:Y:S05]  /*0d80*/  BRA.U !UP0, `(.L_x_15) ;  /* 0x0000000108087547 */ /* 0x000fea000b800000 */
[----:B-12-4-:R-:W-:Y:S01]  /*0d90*/  UCGABAR_ARV ;  /* 0x00000000000079c7 */ /* 0x016fe20008000000 */
[----:B------:R-:W-:Y:S05]  /*0da0*/  BRA `(.L_x_16) ;  /* 0x0000000000047947 */ /* 0x000fea0003800000 */
.L_x_15:
[----:B-12-4-:R-:W-:Y:S01]  /*0db0*/  NOP ;  /* 0x0000000000007918 */ /* 0x016fe20000000000 */
.L_x_16:
[----:B------:R-:W1:Y:S01]  /*0dc0*/  S2UR UR16, SR_CTAID.X ;  /* 0x00000000001079c3 */ /* 0x000e620000002500 */
[----:B------:R-:W-:-:S05]  /*0dd0*/  CS2R.32 R64, SR_CgaSize ;  /* 0x0000000000407805 */ /* 0x000fca0000008a00 */
[----:B------:R-:W-:-:S05]  /*0de0*/  IMAD R64, R64, -0xa0, RZ ;  /* 0xffffff6040407824 */ /* 0x000fca00078e02ff */
[----:B------:R-:W-:-:S14]  /*0df0*/  R2UR UR5, R64 ;  /* 0x00000000400572ca */ /* 0x000fdc00000e0000 */
[----:B------:R-:W2:Y:S01]  /*0e00*/  LDCU UR5, c[0x0][UR5+0x2b0] ;  /* 0x00005600050577ac */ /* 0x000ea20008000800 */
[----:B------:R-:W-:-:S05]  /*0e10*/  CS2R.32 R64, SR_CgaSize ;  /* 0x0000000000407805 */ /* 0x000fca0000008a00 */
[----:B------:R-:W-:-:S05]  /*0e20*/  IMAD R64, R64, -0xa0, RZ ;  /* 0xffffff6040407824 */ /* 0x000fca00078e02ff */
[----:B------:R-:W-:-:S14]  /*0e30*/  R2UR UR4, R64 ;  /* 0x00000000400472ca */ /* 0x000fdc00000e0000 */
[----:B------:R-:W3:Y:S01]  /*0e40*/  LDCU UR4, c[0x0][UR4+0x2b4] ;  /* 0x00005680040477ac */ /* 0x000ee20008000800 */
[----:B------:R-:W4:Y:S01]  /*0e50*/  S2UR UR20, SR_CTAID.Y ;  /* 0x00000000001479c3 */ /* 0x000f220000002600 */
[----:B------:R-:W-:-:S05]  /*0e60*/  CS2R.32 R64, SR_CgaSize ;  /* 0x0000000000407805 */ /* 0x000fca0000008a00 */
[----:B------:R-:W-:-:S05]  /*0e70*/  IMAD R64, R64, -0xa0, RZ ;  /* 0xffffff6040407824 */ /* 0x000fca00078e02ff */
[----:B------:R-:W-:-:S14]  /*0e80*/  R2UR UR7, R64 ;  /* 0x00000000400772ca */ /* 0x000fdc00000e0000 */
[----:B------:R-:W3:Y:S01]  /*0e90*/  LDCU UR7, c[0x0][UR7+0x2a0] ;  /* 0x00005400070777ac */ /* 0x000ee20008000800 */
[----:B------:R-:W-:-:S05]  /*0ea0*/  CS2R.32 R64, SR_CgaSize ;  /* 0x0000000000407805 */ /* 0x000fca0000008a00 */
[----:B------:R-:W-:-:S05]  /*0eb0*/  IMAD R64, R64, -0xa0, RZ ;  /* 0xffffff6040407824 */ /* 0x000fca00078e02ff */
[----:B------:R-:W-:-:S14]  /*0ec0*/  R2UR UR8, R64 ;  /* 0x00000000400872ca */ /* 0x000fdc00000e0000 */
[----:B------:R-:W3:Y:S01]  /*0ed0*/  LDCU UR8, c[0x0][UR8+0x2a4] ;  /* 0x00005480080877ac */ /* 0x000ee20008000800 */
[----:B------:R-:W-:Y:S02]  /*0ee0*/  ULOP3.LUT UR70, UR63, 0x1, URZ, 0xc0, !UPT ;  /* 0x000000013f467892 */ /* 0x000fe4000f8ec0ff */
[----:B------:R-:W-:Y:S02]  /*0ef0*/  USHF.R.U32.HI UR27, URZ, 0x1, UR63 ;  /* 0x00000001ff1b7899 */ /* 0x000fe4000801163f */
[----:B------:R-:W-:Y:S02]  /*0f00*/  UISETP.GT.U32.AND UP1, UPT, UR70, 0xffff, UPT ;  /* 0x0000ffff4600788c */ /* 0x000fe4000bf24070 */
[----:B------:R-:W-:Y:S01]  /*0f10*/  USHF.L.U32 UR38, UR63, 0x8, URZ ;  /* 0x000000083f267899 */ /* 0x000fe200080006ff */
[----:B-1----:R-:W-:Y:S01]  /*0f20*/  I2FP.F32.U32 R3, UR16 ;  /* 0x0000001000037c45 */ /* 0x002fe20008201000 */
[----:B------:R-:W-:Y:S01]  /*0f30*/  USHF.L.U32 UR37, UR63, 0xb, URZ ;  /* 0x0000000b3f257899 */ /* 0x000fe200080006ff */
[----:B------:R-:W1:Y:S03]  /*0f40*/  LDCU UR21, c[0x0][0xb24] ;  /* 0x00016480ff1577ac */ /* 0x000e660008000800 */
[----:B--2---:R-:W-:Y:S01]  /*0f50*/  FMUL R3, R3, UR5 ;  /* 0x0000000503037c20 */ /* 0x004fe20008400000 */
[----:B------:R-:W2:Y:S01]  /*0f60*/  LDCU UR39, c[0x0][0xb24] ;  /* 0x00016480ff2777ac */ /* 0x000ea20008000800 */
[----:B----4-:R-:W-:-:S04]  /*0f70*/  I2FP.F32.U32 R2, UR20 ;  /* 0x0000001400027c45 */ /* 0x010fc80008201000 */
[----:B------:R-:W4:Y:S01]  /*0f80*/  F2I.U32.TRUNC.NTZ R3, R3 ;  /* 0x0000000300037305 */ /* 0x000f22000020f000 */
[----:B------:R-:W1:Y:S01]  /*0f90*/  LDCU UR28, c[0x0][0xb30] ;  /* 0x00016600ff1c77ac */ /* 0x000e620008000800 */
[----:B---3--:R-:W-:Y:S01]  /*0fa0*/  FMUL R2, R2, UR4 ;  /* 0x0000000402027c20 */ /* 0x008fe20008400000 */
[----:B------:R-:W-:Y:S01]  /*0fb0*/  ULOP3.LUT UR4, UR63, 0x6, URZ, 0xc0, !UPT ;  /* 0x000000063f047892 */ /* 0x000fe2000f8ec0ff */
[----:B------:R-:W-:-:S04]  /*0fc0*/  UMOV UR14, 0x55 ;  /* 0x00000055000e7882 */ /* 0x000fc80000000000 */
[----:B------:R-:W3:Y:S01]  /*0fd0*/  F2I.U32.TRUNC.NTZ R2, R2 ;  /* 0x0000000200027305 */ /* 0x000ee2000020f000 */
[----:B------:R-:W-:Y:S01]  /*0fe0*/  UISETP.GT.U32.AND UP0, UPT, UR4, 0xffff, UPT ;  /* 0x0000ffff0400788c */ /* 0x000fe2000bf04070 */
[----:B------:R-:W-:Y:S01]  /*0ff0*/  UMOV UR15, 0x3 ;  /* 0x00000003000f7882 */ /* 0x000fe20000000000 */
[----:B------:R-:W-:Y:S02]  /*1000*/  USEL UR31, UR70, 0xffff, !UP1 ;  /* 0x0000ffff461f7887 */ /* 0x000fe4000c800000 */
[----:B------:R-:W-:Y:S01]  /*1010*/  USEL UR30, UR4, 0xffff, !UP0 ;  /* 0x0000ffff041e7887 */ /* 0x000fe2000c000000 */
[----:B----4-:R-:W-:Y:S02]  /*1020*/  R2UR UR5, R3 ;  /* 0x00000000030572ca */ /* 0x010fe400000e0000 */
[----:B---3--:R-:W-:Y:S02]  /*1030*/  R2UR UR6, R2 ;  /* 0x00000000020672ca */ /* 0x008fe400000e0000 */
[----:B------:R-:W-:-:S09]  /*1040*/  PRMT R2, RZ, 0x7610, R2 ;  /* 0x00007610ff027816 */ /* 0x000fd20000000002 */
[----:B------:R-:W-:-:S04]  /*1050*/  UIADD3 UR5, UPT, UPT, -UR5, URZ, URZ ;  /* 0x000000ff05057290 */ /* 0x000fc8000fffe1ff */
[----:B------:R-:W-:Y:S02]  /*1060*/  UIMAD UR5, UR7, UR5, UR16 ;  /* 0x00000005070572a4 */ /* 0x000fe4000f8e0210 */
[----:B------:R-:W-:-:S04]  /*1070*/  UIADD3 UR4, UPT, UPT, -UR6, URZ, URZ ;  /* 0x000000ff06047290 */ /* 0x000fc8000fffe1ff */
[----:B------:R-:W-:Y:S01]  /*1080*/  IMAD.U32 R64, RZ, RZ, UR5 ;  /* 0x00000005ff407e24 */ /* 0x000fe2000f8e00ff */
[----:B------:R-:W-:-:S06]  /*1090*/  UIMAD UR4, UR8, UR4, UR20 ;  /* 0x00000004080472a4 */ /* 0x000fcc000f8e0214 */
[----:B------:R-:W-:Y:S01]  /*10a0*/  IMAD.U32 R63, RZ, RZ, UR4 ;  /* 0x00000004ff3f7e24 */ /* 0x000fe2000f8e00ff */
[----:B-12---:R-:W-:Y:S06]  /*10b0*/  BRA.U UP6, `(.L_x_17) ;  /* 0x0000000106747547 */ /* 0x006fec000b800000 */
[----:B------:R-:W-:Y:S02]  /*10c0*/  R2UR UR4, R63 ;  /* 0x000000003f0472ca */ /* 0x000fe400000e0000 */
[----:B------:R-:W-:-:S11]  /*10d0*/  R2UR UR7, R64 ;  /* 0x00000000400772ca */ /* 0x000fd600000e0000 */
[----:B------:R-:W-:Y:S02]  /*10e0*/  UISETP.NE.AND UP2, UPT, UR4, 0x2, UPT ;  /* 0x000000020400788c */ /* 0x000fe4000bf45270 */
[----:B------:R-:W-:Y:S02]  /*10f0*/  UISETP.NE.AND UP4, UPT, UR4, URZ, UPT ;  /* 0x000000ff0400728c */ /* 0x000fe4000bf85270 */
[----:B------:R-:W-:Y:S02]  /*1100*/  UISETP.NE.AND UP0, UPT, UR4, 0x1, UPT ;  /* 0x000000010400788c */ /* 0x000fe4000bf05270 */
[----:B------:R-:W-:Y:S02]  /*1110*/  UISETP.NE.AND UP1, UPT, UR4, 0x3, UPT ;  /* 0x000000030400788c */ /* 0x000fe4000bf25270 */
[----:B------:R-:W-:Y:S02]  /*1120*/  USEL UR4, URZ, 0x10, UP2 ;  /* 0x00000010ff047887 */ /* 0x000fe40009000000 */
[----:B------:R-:W-:-:S02]  /*1130*/  USEL UR12, URZ, 0x20, UP2 ;  /* 0x00000020ff0c7887 */ /* 0x000fc40009000000 */
[----:B------:R-:W-:Y:S02]  /*1140*/  UISETP.NE.AND UP3, UPT, UR7, URZ, UPT ;  /* 0x000000ff0700728c */ /* 0x000fe4000bf65270 */
[----:B------:R-:W-:Y:S02]  /*1150*/  USEL UR5, URZ, 0x4, UP0 ;  /* 0x00000004ff057887 */ /* 0x000fe40008000000 */
[----:B------:R-:W-:Y:S02]  /*1160*/  UISETP.NE.AND UP2, UPT, UR7, URZ, UP4 ;  /* 0x000000ff0700728c */ /* 0x000fe4000a745270 */
[----:B------:R-:W-:Y:S02]  /*1170*/  USEL UR11, URZ, 0x8, UP0 ;  /* 0x00000008ff0b7887 */ /* 0x000fe40008000000 */
[----:B------:R-:W-:Y:S02]  /*1180*/  UISETP.NE.AND UP0, UPT, UR7, 0x1, UPT ;  /* 0x000000010700788c */ /* 0x000fe4000bf05270 */
[----:B------:R-:W-:-:S02]  /*1190*/  USEL UR6, URZ, 0x2, UP4 ;  /* 0x00000002ff067887 */ /* 0x000fc4000a000000 */
[----:B------:R-:W-:Y:S02]  /*11a0*/  USEL UR7, URZ, 0x40, UP1 ;  /* 0x00000040ff077887 */ /* 0x000fe40008800000 */
[----:B------:R-:W-:Y:S02]  /*11b0*/  USEL UR10, URZ, 0x1, UP2 ;  /* 0x00000001ff0a7887 */ /* 0x000fe40009000000 */
[----:B------:R-:W-:Y:S02]  /*11c0*/  USEL UR8, UR5, 0x4, UP3 ;  /* 0x0000000405087887 */ /* 0x000fe40009800000 */
[----:B------:R-:W-:Y:S02]  /*11d0*/  USEL UR4, UR4, 0x10, UP3 ;  /* 0x0000001004047887 */ /* 0x000fe40009800000 */
[----:B------:R-:W-:Y:S02]  /*11e0*/  USEL UR9, UR7, 0x40, UP3 ;  /* 0x0000004007097887 */ /* 0x000fe40009800000 */
[----:B------:R-:W-:-:S02]  /*11f0*/  USEL UR5, UR6, 0x2, UP0 ;  /* 0x0000000206057887 */ /* 0x000fc40008000000 */
[----:B------:R-:W-:Y:S02]  /*1200*/  UIADD3 UR4, UPT, UPT, UR4, UR8, UR10 ;  /* 0x0000000804047290 */ /* 0x000fe4000fffe00a */
[----:B------:R-:W-:Y:S02]  /*1210*/  USEL UR13, URZ, 0x80, UP1 ;  /* 0x00000080ff0d7887 */ /* 0x000fe40008800000 */
[----:B------:R-:W-:Y:S02]  /*1220*/  USEL UR7, UR11, 0x8, UP0 ;  /* 0x000000080b077887 */ /* 0x000fe40008000000 */
[----:B------:R-:W-:Y:S02]  /*1230*/  USEL UR6, UR12, 0x20, UP0 ;  /* 0x000000200c067887 */ /* 0x000fe40008000000 */
[----:B------:R-:W-:Y:S02]  /*1240*/  UIADD3 UR4, UPT, UPT, UR5, UR9, UR4 ;  /* 0x0000000905047290 */ /* 0x000fe4000fffe004 */
[----:B------:R-:W-:-:S02]  /*1250*/  USEL UR5, UR13, 0x80, UP0 ;  /* 0x000000800d057887 */ /* 0x000fc40008000000 */
[----:B------:R-:W-:-:S04]  /*1260*/  UIADD3 UR4, UPT, UPT, UR6, UR7, UR4 ;  /* 0x0000000706047290 */ /* 0x000fc8000fffe004 */
[----:B------:R-:W-:-:S06]  /*1270*/  UIADD3 UR4, UPT, UPT, UR4, UR5, URZ ;  /* 0x0000000504047290 */ /* 0x000fcc000fffe0ff */
[----:B------:R-:W-:-:S07]  /*1280*/  IMAD.U32 R2, RZ, RZ, UR4 ;  /* 0x00000004ff027e24 */ /* 0x000fce000f8e00ff */
.L_x_17:
[----:B------:R-:W1:Y:S01]  /*1290*/  S2UR UR60, SR_CTAID.Z ;  /* 0x00000000003c79c3 */ /* 0x000e620000002700 */
[----:B------:R-:W-:Y:S02]  /*12a0*/  UISETP.GE.AND UP0, UPT, UR21, 0x1, UPT ;  /* 0x000000011500788c */ /* 0x000fe4000bf06270 */
[----:B------:R-:W-:Y:S02]  /*12b0*/  ULOP3.LUT UR31, UR31, 0xffff, URZ, 0xc0, !UPT ;  /* 0x0000ffff1f1f7892 */ /* 0x000fe4000f8ec0ff */
[----:B------:R-:W-:Y:S02]  /*12c0*/  ULOP3.LUT UR30, UR30, 0xffff, URZ, 0xc0, !UPT ;  /* 0x0000ffff1e1e7892 */ /* 0x000fe4000f8ec0ff */
[----:B------:R-:W-:Y:S02]  /*12d0*/  UISETP.NE.AND UP3, UPT, UR17, 0x2, UPT ;  /* 0x000000021100788c */ /* 0x000fe4000bf65270 */
[----:B------:R-:W-:Y:S02]  /*12e0*/  ULOP3.LUT UR38, UR38, 0x600, URZ, 0xc0, !UPT ;  /* 0x0000060026267892 */ /* 0x000fe4000f8ec0ff */
[----:B------:R-:W-:-:S02]  /*12f0*/  ULOP3.LUT UR37, UR37, 0x800, URZ, 0xc0, !UPT ;  /* 0x0000080025257892 */ /* 0x000fc4000f8ec0ff */
[----:B------:R-:W-:Y:S02]  /*1300*/  USHF.L.U32 UR31, UR14, UR31, URZ ;  /* 0x0000001f0e1f7299 */ /* 0x000fe400080006ff */
[----:B------:R-:W-:Y:S01]  /*1310*/  USHF.L.U32 UR30, UR15, UR30, URZ ;  /* 0x0000001e0f1e7299 */ /* 0x000fe200080006ff */
[----:B------:R-:W-:Y:S11]  /*1320*/  BRA.U !UP0, `(.L_x_18) ;  /* 0x0000000108d47547 */ /* 0x000ff6000b800000 */
[----:B------:R-:W2:Y:S01]  /*1330*/  LDCU.128 UR12, c[0x0][0xb10] ;  /* 0x00016200ff0c77ac */ /* 0x000ea20008000c00 */
[----:B------:R-:W3:Y:S01]  /*1340*/  LDCU UR6, c[0x0][0x370] ;  /* 0x00006e00ff0677ac */ /* 0x000ee20008000800 */
[----:B------:R-:W4:Y:S01]  /*1350*/  LDCU UR5, c[0x0][0x374] ;  /* 0x00006e80ff0577ac */ /* 0x000f220008000800 */
[----:B------:R-:W1:Y:S01]  /*1360*/  LDCU UR26, c[0x0][0xb0c] ;  /* 0x00016180ff1a77ac */ /* 0x000e620008000800 */
[----:B------:R-:W1:Y:S01]  /*1370*/  LDCU UR7, c[0x0][0xb20] ;  /* 0x00016400ff0777ac */ /* 0x000e620008000800 */
[----:B------:R-:W1:Y:S01]  /*1380*/  LDCU.64 UR8, c[0x0][0xb28] ;  /* 0x00016500ff0877ac */ /* 0x000e620008000a00 */
[----:B--2---:R-:W-:Y:S02]  /*1390*/  UISETP.NE.AND UP0, UPT, UR14, 0x1, UPT ;  /* 0x000000010e00788c */ /* 0x004fe4000bf05270 */
[----:B----4-:R-:W-:Y:S02]  /*13a0*/  UIMAD.WIDE.U32 UR10, UR5, UR15, URZ ;  /* 0x0000000f050a72a5 */ /* 0x010fe4000f8e00ff */
[----:B---3--:R-:W-:-:S02]  /*13b0*/  UIMAD.WIDE.U32 UR22, UR6, UR12, URZ ;  /* 0x0000000c061672a5 */ /* 0x008fc4000f8e00ff */
[----:B-1----:R-:W-:Y:S02]  /*13c0*/  UISETP.NE.AND UP1, UPT, UR26, 0x1, UPT ;  /* 0x000000011a00788c */ /* 0x002fe4000bf25270 */
[----:B------:R-:W-:Y:S01]  /*13d0*/  UISETP.NE.AND UP2, UPT, UR21, 0x1, UPT ;  /* 0x000000011500788c */ /* 0x000fe2000bf45270 */
[----:B------:R-:W-:Y:S02]  /*13e0*/  UMOV UR10, UR11 ;  /* 0x0000000b000a7c82 */ /* 0x000fe40008000000 */
[----:B------:R-:W-:Y:S01]  /*13f0*/  UMOV UR22, UR23 ;  /* 0x0000001700167c82 */ /* 0x000fe20008000000 */
[----:B------:R-:W-:Y:S02]  /*1400*/  @UP0 USHF.R.U32.HI UR5, URZ, UR7, UR10 ;  /* 0x00000007ff050299 */ /* 0x000fe4000801160a */
[----:B------:R-:W-:Y:S02]  /*1410*/  UIMAD.WIDE.U32 UR24, UR20, UR15, URZ ;  /* 0x0000000f141872a5 */ /* 0x000fe4000f8e00ff */
[----:B------:R-:W-:-:S02]  /*1420*/  UIMAD.WIDE.U32 UR10, UR5, UR8, URZ ;  /* 0x00000008050a72a5 */ /* 0x000fc4000f8e00ff */
[----:B------:R-:W-:Y:S02]  /*1430*/  @UP1 USHF.R.U32.HI UR6, URZ, UR13, UR22 ;  /* 0x0000000dff061299 */ /* 0x000fe40008011616 */
[----:B------:R-:W-:Y:S02]  /*1440*/  UIMAD.WIDE.U32 UR18, UR16, UR12, URZ ;  /* 0x0000000c101272a5 */ /* 0x000fe4000f8e00ff */
[----:B------:R-:W-:Y:S01]  /*1450*/  UIMAD.WIDE.U32 UR22, UR6, UR8, URZ ;  /* 0x00000008061672a5 */ /* 0x000fe2000f8e00ff */
[----:B------:R-:W-:Y:S01]  /*1460*/  UMOV UR4, UR25 ;  /* 0x0000001900047c82 */ /* 0x000fe20008000000 */
[----:B------:R-:W-:Y:S01]  /*1470*/  UMOV UR10, UR11 ;  /* 0x0000000b000a7c82 */ /* 0x000fe20008000000 */
[----:B------:R-:W-:Y:S02]  /*1480*/  USHF.R.U32.HI UR4, URZ, UR7, UR4 ;  /* 0x00000007ff047299 */ /* 0x000fe40008011604 */
[----:B------:R-:W-:Y:S01]  /*1490*/  @UP2 USHF.R.U32.HI UR5, URZ, UR9, UR10 ;  /* 0x00000009ff052299 */ /* 0x000fe2000801160a */
[----:B------:R-:W-:Y:S01]  /*14a0*/  UMOV UR18, UR19 ;  /* 0x0000001300127c82 */ /* 0x000fe20008000000 */
[----:B------:R-:W-:Y:S01]  /*14b0*/  UMOV UR22, UR23 ;  /* 0x0000001700167c82 */ /* 0x000fe20008000000 */
[----:B------:R-:W-:-:S02]  /*14c0*/  USHF.R.U32.HI UR13, URZ, UR13, UR18 ;  /* 0x0000000dff0d7299 */ /* 0x000fc40008011612 */
[----:B------:R-:W-:Y:S02]  /*14d0*/  USEL UR4, UR20, UR4, !UP0 ;  /* 0x0000000414047287 */ /* 0x000fe4000c000000 */
[----:B------:R-:W-:Y:S02]  /*14e0*/  @UP2 USHF.R.U32.HI UR6, URZ, UR9, UR22 ;  /* 0x00000009ff062299 */ /* 0x000fe40008011616 */
[----:B------:R-:W-:Y:S02]  /*14f0*/  UIMAD UR7, UR5, UR21, URZ ;  /* 0x00000015050772a4 */ /* 0x000fe4000f8e02ff */
[----:B------:R-:W-:Y:S02]  /*1500*/  USEL UR5, UR16, UR13, !UP1 ;  /* 0x0000000d10057287 */ /* 0x000fe4000c800000 */
[----:B------:R-:W-:Y:S02]  /*1510*/  UIMAD UR12, UR6, UR21, URZ ;  /* 0x00000015060c72a4 */ /* 0x000fe4000f8e02ff */
[----:B------:R-:W-:-:S02]  /*1520*/  UISETP.GE.AND UP0, UPT, UR4, UR7, UPT ;  /* 0x000000070400728c */ /* 0x000fc4000bf06270 */
[----:B------:R-:W-:Y:S02]  /*1530*/  UIMAD.WIDE.U32 UR10, UR4, UR8, URZ ;  /* 0x00000008040a72a5 */ /* 0x000fe4000f8e00ff */
[----:B------:R-:W-:Y:S02]  /*1540*/  UISETP.GE.OR UP0, UPT, UR5, UR12, UP0 ;  /* 0x0000000c0500728c */ /* 0x000fe40008706670 */
[----:B------:R-:W-:Y:S02]  /*1550*/  UIMAD.WIDE.U32 UR12, UR5, UR8, URZ ;  /* 0x00000008050c72a5 */ /* 0x000fe4000f8e00ff */
[----:B------:R-:W-:Y:S01]  /*1560*/  UIADD3 UR10, UPT, UPT, -UR4, URZ, URZ ;  /* 0x000000ff040a7290 */ /* 0x000fe2000fffe1ff */
[----:B------:R-:W-:Y:S01]  /*1570*/  UMOV UR8, UR11 ;  /* 0x0000000b00087c82 */ /* 0x000fe20008000000 */
[----:B------:R-:W-:Y:S02]  /*1580*/  UIADD3 UR11, UPT, UPT, -UR5, URZ, URZ ;  /* 0x000000ff050b7290 */ /* 0x000fe4000fffe1ff */
[----:B------:R-:W-:-:S03]  /*1590*/  USHF.R.U32.HI UR8, URZ, UR9, UR8 ;  /* 0x00000009ff087299 */ /* 0x000fc60008011608 */
[----:B------:R-:W-:Y:S01]  /*15a0*/  @!UP0 UMOV UR7, UR13 ;  /* 0x0000000d00078c82 */ /* 0x000fe20008000000 */
[----:B------:R-:W-:Y:S02]  /*15b0*/  UIMAD UR20, UR14, UR10, UR20 ;  /* 0x0000000a0e1472a4 */ /* 0x000fe4000f8e0214 */
[----:B------:R-:W-:Y:S02]  /*15c0*/  USEL UR8, UR4, UR8, !UP2 ;  /* 0x0000000804087287 */ /* 0x000fe4000d000000 */
[----:B------:R-:W-:Y:S02]  /*15d0*/  @!UP0 USHF.R.U32.HI UR7, URZ, UR9, UR7 ;  /* 0x00000009ff078299 */ /* 0x000fe40008011607 */
[----:B------:R-:W-:Y:S02]  /*15e0*/  UIADD3 UR9, UPT, UPT, -UR8, URZ, URZ ;  /* 0x000000ff08097290 */ /* 0x000fe4000fffe1ff */
[----:B------:R-:W-:Y:S02]  /*15f0*/  @!UP0 USEL UR7, UR5, UR7, !UP2 ;  /* 0x0000000705078287 */ /* 0x000fe4000d000000 */
[----:B------:R-:W-:-:S02]  /*1600*/  UIMAD UR9, UR21, UR9, UR4 ;  /* 0x00000009150972a4 */ /* 0x000fc4000f8e0204 */
[----:B------:R-:W-:Y:S02]  /*1610*/  @!UP0 UIADD3 UR8, UPT, UPT, UR8, -UR7, URZ ;  /* 0x8000000708088290 */ /* 0x000fe4000fffe0ff */
[----:B------:R-:W-:Y:S02]  /*1620*/  @!UP0 UIMAD UR6, UR9, UR6, UR7 ;  /* 0x00000006090682a4 */ /* 0x000fe4000f8e0207 */
[----:B------:R-:W-:Y:S02]  /*1630*/  @!UP0 UIMAD UR4, UR8, UR21, UR5 ;  /* 0x00000015080482a4 */ /* 0x000fe4000f8e0205 */
[----:B------:R-:W-:Y:S02]  /*1640*/  UIMAD UR16, UR26, UR11, UR16 ;  /* 0x0000000b1a1072a4 */ /* 0x000fe4000f8e0210 */
[----:B------:R-:W-:Y:S01]  /*1650*/  UIMAD UR20, UR4, UR14, UR20 ;  /* 0x0000000e041472a4 */ /* 0x000fe2000f8e0214 */
[----:B------:R-:W-:Y:S02]  /*1660*/  @!UP0 UMOV UR5, UR6 ;  /* 0x0000000600058c82 */ /* 0x000fe40008000000 */
[----:B------:R-:W-:-:S12]  /*1670*/  UIMAD UR16, UR5, UR26, UR16 ;  /* 0x0000001a051072a4 */ /* 0x000fd8000f8e0210 */
.L_x_18:
[----:B------:R-:W-:-:S09]  /*1680*/  UISETP.NE.AND UP0, UPT, UR28, 0x1, UPT ;  /* 0x000000011c00788c */ /* 0x000fd2000bf05270 */
[----:B------:R-:W-:Y:S05]  /*1690*/  BRA.U UP0, `(.L_x_19) ;  /* 0x0000000100447547 */ /* 0x000fea000b800000 */
[----:B------:R-:W2:Y:S01]  /*16a0*/  LDCU.128 UR8, c[0x0][0xb10] ;  /* 0x00016200ff0877ac */ /* 0x000ea20008000c00 */
[----:B------:R-:W3:Y:S01]  /*16b0*/  LDCU UR12, c[0x0][0xb0c] ;  /* 0x00016180ff0c77ac */ /* 0x000ee20008000800 */
[----:B------:R-:W4:Y:S01]  /*16c0*/  LDCU UR13, c[0x0][0xb20] ;  /* 0x00016400ff0d77ac */ /* 0x000f220008000800 */
[----:B--2---:R-:W-:Y:S02]  /*16d0*/  UIMAD.WIDE.U32 UR6, UR16, UR8, URZ ;  /* 0x00000008100672a5 */ /* 0x004fe4000f8e00ff */
[----:B------:R-:W-:Y:S02]  /*16e0*/  UIMAD.WIDE.U32 UR4, UR20, UR11, URZ ;  /* 0x0000000b140472a5 */ /* 0x000fe4000f8e00ff */
[----:B---3--:R-:W-:Y:S02]  /*16f0*/  UISETP.NE.AND UP1, UPT, UR12, 0x1, UPT ;  /* 0x000000010c00788c */ /* 0x008fe4000bf25270 */
[----:B------:R-:W-:Y:S01]  /*1700*/  UISETP.NE.AND UP0, UPT, UR10, 0x1, UPT ;  /* 0x000000010a00788c */ /* 0x000fe2000bf05270 */
[----:B------:R-:W-:-:S02]  /*1710*/  UMOV UR6, UR7 ;  /* 0x0000000700067c82 */ /* 0x000fc40008000000 */
[----:B------:R-:W-:Y:S01]  /*1720*/  UMOV UR4, UR5 ;  /* 0x0000000500047c82 */ /* 0x000fe20008000000 */
[----:B------:R-:W-:Y:S02]  /*1730*/  USHF.R.U32.HI UR9, URZ, UR9, UR6 ;  /* 0x00000009ff097299 */ /* 0x000fe40008011606 */
[----:B----4-:R-:W-:Y:S02]  /*1740*/  USHF.R.U32.HI UR4, URZ, UR13, UR4 ;  /* 0x0000000dff047299 */ /* 0x010fe40008011604 */
[----:B------:R-:W-:Y:S02]  /*1750*/  USEL UR5, UR16, UR9, !UP1 ;  /* 0x0000000910057287 */ /* 0x000fe4000c800000 */
[----:B------:R-:W-:-:S04]  /*1760*/  USEL UR4, UR20, UR4, !UP0 ;  /* 0x0000000414047287 */ /* 0x000fc8000c000000 */
[----:B------:R-:W-:Y:S02]  /*1770*/  UIADD3 UR6, UPT, UPT, UR5, -UR4, URZ ;  /* 0x8000000405067290 */ /* 0x000fe4000fffe0ff */
[----:B------:R-:W-:Y:S02]  /*1780*/  UIADD3 UR4, UPT, UPT, -UR5, UR4, URZ ;  /* 0x0000000405047290 */ /* 0x000fe4000fffe1ff */
[----:B------:R-:W-:Y:S02]  /*1790*/  UIMAD UR20, UR6, UR10, UR20 ;  /* 0x0000000a061472a4 */ /* 0x000fe4000f8e0214 */
[----:B------:R-:W-:-:S12]  /*17a0*/  UIMAD UR16, UR4, UR12, UR16 ;  /* 0x0000000c041072a4 */ /* 0x000fd8000f8e0210 */
.L_x_19:
[----:B------:R-:W-:-:S09]  /*17b0*/  UISETP.EQ.U32.AND UP0, UPT, UR29, 0x1, UPT ;  /* 0x000000011d00788c */ /* 0x000fd2000bf02070 */
[----:B------:R-:W-:Y:S05]  /*17c0*/  BRA.U !UP0, `(.L_x_20) ;  /* 0x00000001080c7547 */ /* 0x000fea000b800000 */
[----:B------:R-:W-:Y:S01]  /*17d0*/  UCGABAR_WAIT ;  /* 0x0000000000007dc7 */ /* 0x000fe20008000000 */
[----:B------:R-:W-:Y:S01]  /*17e0*/  CCTL.IVALL ;  /* 0x00000000ff00798f */ /* 0x000fe20002000000 */
[----:B------:R-:W-:Y:S05]  /*17f0*/  BRA `(.L_x_21) ;  /* 0x0000000000047947 */ /* 0x000fea0003800000 */
.L_x_20:
[----:B------:R-:W-:Y:S06]  /*1800*/  BAR.SYNC.DEFER_BLOCKING 0x0 ;  /* 0x0000000000007b1d */ /* 0x000fec0000010000 */
.L_x_21:
[----:B------:R-:W-:Y:S05]  /*1810*/  BRA.U UP3, `(.L_x_22) ;  /* 0x0000001503c47547 */ /* 0x000fea000b800000 */
[----:B------:R-:W2:Y:S01]  /*1820*/  LDCU UR6, c[0x0][0x38c] ;  /* 0x00007180ff0677ac */ /* 0x000ea20008000800 */
[----:B------:R-:W-:Y:S01]  /*1830*/  PLOP3.LUT P2, PT, PT, PT, UP5, 0x80, 0x8 ;  /* 0x000000000008781c */ /* 0x000fe20003f4f058 */
[----:B------:R-:W-:Y:S01]  /*1840*/  IMAD.MOV.U32 R12, RZ, RZ, 0x1 ;  /* 0x00000001ff0c7424 */ /* 0x000fe200078e00ff */
[----:B------:R-:W-:Y:S01]  /*1850*/  ISETP.EQ.OR P3, PT, R0, RZ, P4 ;  /* 0x000000ff0000720c */ /* 0x000fe20002762670 */
[----:B------:R-:W-:Y:S01]  /*1860*/  UISETP.NE.AND UP1, UPT, UR17, URZ, UPT ;  /* 0x000000ff1100728c */ /* 0x000fe2000bf25270 */
[----:B------:R-:W-:Y:S02]  /*1870*/  PLOP3.LUT P2, PT, P2, PT, PT, 0x8, 0x80 ;  /* 0x000000000080781c */ /* 0x000fe4000174e170 */
[----:B------:R-:W-:Y:S01]  /*1880*/  CS2R R10, SRZ ;  /* 0x00000000000a7805 */ /* 0x000fe2000001ff00 */
[----:B------:R-:W-:Y:S01]  /*1890*/  IMAD.MOV.U32 R9, RZ, RZ, RZ ;  /* 0x000000ffff097224 */ /* 0x000fe200078e00ff */
[----:B------:R-:W3:Y:S01]  /*18a0*/  LDCU UR65, c[0x0][0x370] ;  /* 0x00006e00ff4177ac */ /* 0x000ee20008000800 */
[----:B------:R-:W-:Y:S01]  /*18b0*/  IMAD.MOV.U32 R8, RZ, RZ, 0x1 ;  /* 0x00000001ff087424 */ /* 0x000fe200078e00ff */
[----:B------:R-:W4:Y:S01]  /*18c0*/  LDCU.64 UR54, c[0x0][0x348] ;  /* 0x00006900ff3677ac */ /* 0x000f220008000a00 */
[----:B------:R-:W1:Y:S01]  /*18d0*/  LDCU UR64, c[0x0][0x374] ;  /* 0x00006e80ff4077ac */ /* 0x000e620008000800 */
[----:B--2---:R-:W-:-:S02]  /*18e0*/  UIADD3 UR5, UPT, UPT, UR6, 0x7f, URZ ;  /* 0x0000007f06057890 */ /* 0x004fc4000fffe0ff */
[----:B------:R-:W-:Y:S02]  /*18f0*/  UIADD3 UR71, UPT, UPT, UR6, 0xfe, URZ ;  /* 0x000000fe06477890 */ /* 0x000fe4000fffe0ff */
[----:B------:R-:W-:Y:S02]  /*1900*/  USHF.R.S32.HI UR4, URZ, 0x1f, UR5 ;  /* 0x0000001fff047899 */ /* 0x000fe40008011405 */
[----:B------:R-:W-:Y:S02]  /*1910*/  USEL UR53, UR53, 0x2, UP1 ;  /* 0x0000000235357887 */ /* 0x000fe40008800000 */
[----:B------:R-:W-:Y:S02]  /*1920*/  ULEA.HI UR4, UR4, UR5, URZ, 0x7 ;  /* 0x0000000504047291 */ /* 0x000fe4000f8f38ff */
[----:B------:R-:W-:Y:S02]  /*1930*/  USHF.L.U32 UR5, UR27, 0x4, URZ ;  /* 0x000000041b057899 */ /* 0x000fe400080006ff */
[----:B------:R-:W-:-:S02]  /*1940*/  USHF.R.S32.HI UR67, URZ, 0x7, UR4 ;  /* 0x00000007ff437899 */ /* 0x000fc40008011404 */
[----:B------:R-:W-:Y:S02]  /*1950*/  UIADD3 UR4, UPT, UPT, UR6, -0x1, URZ ;  /* 0xffffffff06047890 */ /* 0x000fe4000fffe0ff */
[----:B------:R-:W-:Y:S02]  /*1960*/  UISETP.LT.U32.AND UP0, UPT, UR67, 0x2, UPT ;  /* 0x000000024300788c */ /* 0x000fe4000bf01070 */
[----:B------:R-:W-:Y:S02]  /*1970*/  UISETP.GE.U32.AND UP2, UPT, UR4, -0xff, UPT ;  /* 0xffffff010400788c */ /* 0x000fe4000bf46070 */
[----:B------:R-:W-:Y:S02]  /*1980*/  USEL UR66, UR67, 0x2, UP0 ;  /* 0x0000000243427887 */ /* 0x000fe40008000000 */
[----:B------:R-:W-:Y:S02]  /*1990*/  ULOP3.LUT UR68, UR5, 0x30, URZ, 0xe2, !UPT ;  /* 0x0000003005447892 */ /* 0x000fe4000f8ee2ff */
[----:B------:R-:W-:-:S02]  /*19a0*/  UIADD3 UR45, UPT, UPT, UR66, -0x1, URZ ;  /* 0xffffffff422d7890 */ /* 0x000fc4000fffe0ff */
[----:B------:R-:W-:Y:S01]  /*19b0*/  UIADD3 UR69, UPT, UPT, UR67, -UR66, URZ ;  /* 0x8000004243457290 */ /* 0x000fe2000fffe0ff */
[----:B------:R-:W-:Y:S02]  /*19c0*/  UMOV UR29, URZ ;  /* 0x000000ff001d7c82 */ /* 0x000fe40008000000 */
[----:B------:R-:W-:-:S04]  /*19d0*/  @UP2 UIADD3 UR45, UPT, UPT, UR66, URZ, URZ ;  /* 0x000000ff422d2290 */ /* 0x000fc8000fffe0ff */
[----:B-1-34-:R-:W-:-:S12]  /*19e0*/  UIADD3 UR45, UPT, UPT, UR45, 0x1, URZ ;  /* 0x000000012d2d7890 */ /* 0x01afd8000fffe0ff */
.L_x_46:
[----:B------:R-:W-:Y:S01]  /*19f0*/  UISETP.NE.AND UP0, UPT, UR63, URZ, UPT ;  /* 0x000000ff3f00728c */ /* 0x000fe2000bf05270 */
[----:B-1----:R-:W1:Y:S08]  /*1a00*/  S2UR UR63, SR_CgaCtaId ;  /* 0x00000000003f79c3 */ /* 0x002e700000008800 */
[----:B---3--:R-:W-:Y:S05]  /*1a10*/  BRA.U UP0, `(.L_x_23) ;  /* 0x0000000100347547 */ /* 0x008fea000b800000 */
[----:B------:R-:W2:Y:S01]  /*1a20*/  S2R R0, SR_CgaCtaId ;  /* 0x0000000000007919 */ /* 0x000ea20000008800 */
[----:B------:R-:W-:Y:S02]  /*1a30*/  MOV R3, 0x400 ;  /* 0x0000040000037802 */ /* 0x000fe40000000f00 */
[----:B------:R-:W-:Y:S02]  /*1a40*/  SHF.L.U32 R2, R8, 0x1f, RZ ;  /* 0x0000001f08027819 */ /* 0x000fe400000006ff */
[----:B--2---:R-:W-:-:S05]  /*1a50*/  LEA R0, R0, R3, 0x18 ;  /* 0x0000000300007211 */ /* 0x004fca00078ec0ff */
[----:B------:R-:W-:-:S04]  /*1a60*/  IMAD R3, R9, 0x8, R0 ;  /* 0x0000000809037824 */ /* 0x000fc800078e0200 */
[----:B------:R-:W2:Y:S02]  /*1a70*/  SYNCS.PHASECHK.TRANS64.TRYWAIT P0, [R3+URZ+0xe0], R2 ;  /* 0x0000e002030075a7 */ /* 0x000ea400080011ff */
[----:B--2---:R-:W-:Y:S05]  /*1a80*/  @!P0 BRA `(.L_x_24) ;  /* 0x0000007800648947 */ /* 0x004fea0003800000 */
.L_x_140:
[----:B------:R-:W-:Y:S01]  /*1a90*/  VIADD R9, R9, 0x1 ;  /* 0x0000000109097836 */ /* 0x000fe20000000000 */
[----:B------:R2:W-:Y:S04]  /*1aa0*/  SYNCS.ARRIVE.TRANS64.A1T0 RZ, [R3+URZ+0xd0], RZ ;  /* 0x0000d0ff03ff79a7 */ /* 0x0005e800081000ff */
[----:B------:R-:W-:-:S04]  /*1ab0*/  ISETP.NE.AND P0, PT, R9, 0x2, PT ;  /* 0x000000020900780c */ /* 0x000fc80003f05270 */
[----:B------:R-:W-:Y:S02]  /*1ac0*/  SEL R9, R9, RZ, P0 ;  /* 0x000000ff09097207 */ /* 0x000fe40000000000 */
[----:B--2---:R-:W-:-:S04]  /*1ad0*/  SEL R3, RZ, 0x1, P0 ;  /* 0x00000001ff037807 */ /* 0x004fc80000000000 */
[----:B------:R-:W-:Y:S02]  /*1ae0*/  LOP3.LUT R8, R8, R3, RZ, 0x3c, !PT ;  /* 0x0000000308087212 */ /* 0x000fe400078e3cff */
.L_x_23:
[----:B------:R-:W-:Y:S01]  /*1af0*/  UMOV UR22, 0x400 ;  /* 0x0000040000167882 */ /* 0x000fe20000000000 */
[----:B------:R-:W-:Y:S01]  /*1b00*/  SHF.L.U32 R0, R12, 0x1f, RZ ;  /* 0x0000001f0c007819 */ /* 0x000fe200000006ff */
[----:B-1----:R-:W-:Y:S02]  /*1b10*/  ULEA UR22, UR63, UR22, 0x18 ;  /* 0x000000163f167291 */ /* 0x002fe4000f8ec0ff */
[----:B------:R-:W-:Y:S02]  /*1b20*/  UISETP.GE.U32.AND UP0, UPT, UR71, 0xff, UPT ;  /* 0x000000ff4700788c */ /* 0x000fe4000bf06070 */
[----:B------:R-:W-:Y:S02]  /*1b30*/  ULEA UR4, UR29, UR22, 0x3 ;  /* 0x000000161d047291 */ /* 0x000fe4000f8e18ff */
[----:B------:R-:W-:Y:S02]  /*1b40*/  ULEA UR27, UR20, UR70, 0x1 ;  /* 0x00000046141b7291 */ /* 0x000fe4000f8e08ff */
[----:B------:R-:W-:-:S02]  /*1b50*/  ULEA UR59, UR16, UR68, 0x6 ;  /* 0x00000044103b7291 */ /* 0x000fc4000f8e30ff */
[----:B------:R-:W-:Y:S01]  /*1b60*/  USHF.L.U32 UR27, UR27, 0x6, URZ ;  /* 0x000000061b1b7899 */ /* 0x000fe200080006ff */
[----:B------:R-:W-:Y:S02]  /*1b70*/  UMOV UR13, URZ ;  /* 0x000000ff000d7c82 */ /* 0x000fe40008000000 */
[----:B------:R1:W2:Y:S01]  /*1b80*/  SYNCS.PHASECHK.TRANS64.TRYWAIT P1, [UR4+0x10], R0 ;  /* 0x00001000ff0075a7 */ /* 0x0002a20008021104 */
[----:B------:R-:W-:Y:S08]  /*1b90*/  BRA.U !UP0, `(.L_x_25) ;  /* 0x0000000508607547 */ /* 0x000ff0000b800000 */
[----:B------:R-:W-:Y:S01]  /*1ba0*/  UMOV UR21, URZ ;  /* 0x000000ff00157c82 */ /* 0x000fe20008000000 */
[----:B------:R-:W-:-:S05]  /*1bb0*/  UMOV UR6, UR29 ;  /* 0x0000001d00067c82 */ /* 0x000fca0008000000 */
.L_x_33:
[----:B------:R-:W-:Y:S01]  /*1bc0*/  ULEA UR57, UR6, UR22, 0x3 ;  /* 0x0000001606397291 */ /* 0x000fe2000f8e18ff */
[----:B--2---:R-:W-:Y:S01]  /*1bd0*/  @!P4 MOV R2, 0x18000 ;  /* 0x000180000002c802 */ /* 0x004fe20000000f00 */
[----:B--23--:R-:W-:Y:S10]  /*1be0*/  @P1 BRA `(.L_x_26) ;  /* 0x00000000000c1947 */ /* 0x00cff40003800000 */
[----:B------:R-:W-:-:S04]  /*1bf0*/  SHF.L.U32 R3, R12, 0x1f, RZ ;  /* 0x0000001f0c037819 */ /* 0x000fc800000006ff */
[----:B------:R-:W2:Y:S02]  /*1c00*/  SYNCS.PHASECHK.TRANS64.TRYWAIT P0, [UR57+0x10], R3 ;  /* 0x00001003ff0075a7 */ /* 0x000ea40008001139 */
[----:B--2---:R-:W-:Y:S05]  /*1c10*/  @!P0 BRA `(.L_x_27) ;  /* 0x0000007800148947 */ /* 0x004fea0003800000 */
.L_x_26:
[----:B------:R2:W-:Y:S01]  /*1c20*/  @!P4 SYNCS.ARRIVE.TRANS64 RZ, [UR57], R2 ;  /* 0x00000002ffffc9a7 */ /* 0x0005e20008000039 */
[----:B------:R-:W-:-:S04]  /*1c30*/  ULOP3.LUT UR4, UR53, 0x2, URZ, 0xfc, !UPT ;  /* 0x0000000235047892 */ /* 0x000fc8000f8efcff */
[----:B------:R-:W-:-:S09]  /*1c40*/  UISETP.NE.AND UP0, UPT, UR4, 0x2, UPT ;  /* 0x000000020400788c */ /* 0x000fd2000bf05270 */
[----:B------:R-:W-:Y:S05]  /*1c50*/  BRA.U UP0, `(.L_x_28) ;  /* 0x0000000100047547 */ /* 0x000fea000b800000 */
[----:B------:R-:W-:Y:S05]  /*1c60*/  BPT.TRAP 0x1 ;  /* 0x000000040000795c */ /* 0x000fea0000300000 */
.L_x_28:
[----:B------:R-:W-:Y:S04]  /*1c70*/  BSSY.RECONVERGENT B0, `(.L_x_29) ;  /* 0x0000003000007945 */ /* 0x000fe80003800200 */
[----:B------:R-:W-:Y:S05]  /*1c80*/  @P3 BRA `(.L_x_30) ;  /* 0x0000000000043947 */ /* 0x000fea0003800000 */
[----:B------:R-:W-:Y:S05]  /*1c90*/  BPT.TRAP 0x1 ;  /* 0x000000040000795c */ /* 0x000fea0000300000 */
.L_x_30:
[----:B------:R-:W-:Y:S05]  /*1ca0*/  BSYNC.RECONVERGENT B0 ;  /* 0x0000000000007941 */ /* 0x000fea0003800200 */
.L_x_29:
[----:B------:R-:W-:Y:S01]  /*1cb0*/  UIADD3 UR4, UPT, UPT, UR6, 0x1, URZ ;  /* 0x0000000106047890 */ /* 0x000fe2000fffe0ff */
[----:B------:R-:W-:Y:S01]  /*1cc0*/  BSSY.RECONVERGENT B0, `(.L_x_31) ;  /* 0x0000040000007945 */ /* 0x000fe20003800200 */
[----:B------:R-:W-:Y:S02]  /*1cd0*/  ELECT P0, URZ, PT ;  /* 0x0000000000ff782f */ /* 0x000fe40003800000 */
[----:B------:R-:W-:-:S04]  /*1ce0*/  UISETP.NE.AND UP0, UPT, UR4, 0x2, UPT ;  /* 0x000000020400788c */ /* 0x000fc8000bf05270 */
[----:B------:R-:W-:Y:S02]  /*1cf0*/  USEL UR5, URZ, 0x1, UP0 ;  /* 0x00000001ff057887 */ /* 0x000fe40008000000 */
[----:B------:R-:W-:-:S04]  /*1d00*/  USEL UR29, UR4, URZ, UP0 ;  /* 0x000000ff041d7287 */ /* 0x000fc80008000000 */
[----:B------:R-:W-:Y:S01]  /*1d10*/  ULEA UR4, UR29, UR22, 0x3 ;  /* 0x000000161d047291 */ /* 0x000fe2000f8e18ff */
[----:B------:R-:W-:-:S04]  /*1d20*/  LOP3.LUT R12, R12, UR5, RZ, 0x3c, !PT ;  /* 0x000000050c0c7c12 */ /* 0x000fc8000f8e3cff */
[----:B-1----:R-:W-:-:S04]  /*1d30*/  SHF.L.U32 R0, R12, 0x1f, RZ ;  /* 0x0000001f0c007819 */ /* 0x002fc800000006ff */
[----:B------:R1:W3:Y:S01]  /*1d40*/  SYNCS.PHASECHK.TRANS64.TRYWAIT P1, [UR4+0x10], R0 ;  /* 0x00001000ff0075a7 */ /* 0x0002e20008021104 */
[----:B------:R-:W-:Y:S05]  /*1d50*/  @!P0 BRA `(.L_x_32) ;  /* 0x0000000000d88947 */ /* 0x000fea0003800000 */
[----:B------:R-:W-:Y:S02]  /*1d60*/  ULEA UR32, UR6, UR38, 0xd ;  /* 0x0000002606207291 */ /* 0x000fe4000f8e68ff */
[----:B------:R-:W-:Y:S02]  /*1d70*/  UIADD3 UR4, UP1, UPT, UR54, 0x80, URZ ;  /* 0x0000008036047890 */ /* 0x000fe4000ff3e0ff */
[----:B------:R-:W-:Y:S02]  /*1d80*/  ULEA UR7, UR6, UR37, 0xe ;  /* 0x0000002506077291 */ /* 0x000fe4000f8e70ff */
[----:B------:R-:W-:Y:S02]  /*1d90*/  ULEA UR32, UR32, UR22, 0x2 ;  /* 0x0000001620207291 */ /* 0x000fe4000f8e10ff */
[----:B------:R-:W-:Y:S02]  /*1da0*/  USHF.L.U32 UR58, UR21, 0x7, URZ ;  /* 0x00000007153a7899 */ /* 0x000fe400080006ff */
[----:B------:R-:W-:-:S02]  /*1db0*/  UIADD3 UR14, UP0, UPT, UR54, 0x180, URZ ;  /* 0x00000180360e7890 */ /* 0x000fc4000ff1e0ff */
[----:B------:R-:W-:Y:S02]  /*1dc0*/  UIADD3.X UR5, UPT, UPT, URZ, UR55, URZ, UP1, !UPT ;  /* 0x00000037ff057290 */ /* 0x000fe40008ffe4ff */
[----:B------:R-:W-:Y:S02]  /*1dd0*/  ULEA UR7, UR7, UR22, 0x2 ;  /* 0x0000001607077291 */ /* 0x000fe4000f8e10ff */
[----:B------:R-:W-:Y:S02]  /*1de0*/  UIADD3 UR56, UPT, UPT, UR32, 0x8800, URZ ;  /* 0x0000880020387890 */ /* 0x000fe4000fffe0ff */
[----:B------:R-:W-:Y:S02]  /*1df0*/  UPRMT UR13, URZ, 0x5410, UR31 ;  /* 0x00005410ff0d7896 */ /* 0x000fe4000800001f */
[----:B------:R-:W-:Y:S02]  /*1e00*/  UIADD3 UR50, UPT, UPT, UR58, 0x20, URZ ;  /* 0x000000203a327890 */ /* 0x000fe4000fffe0ff */
[----:B------:R-:W-:-:S02]  /*1e10*/  UIADD3 UR48, UPT, UPT, UR32, 0xa800, URZ ;  /* 0x0000a80020307890 */ /* 0x000fc4000fffe0ff */
[----:B------:R-:W-:Y:S02]  /*1e20*/  UIADD3 UR42, UPT, UPT, UR58, 0x40, URZ ;  /* 0x000000403a2a7890 */ /* 0x000fe4000fffe0ff */
[----:B------:R-:W-:Y:S02]  /*1e30*/  UIADD3 UR40, UPT, UPT, UR32, 0xc800, URZ ;  /* 0x0000c80020287890 */ /* 0x000fe4000fffe0ff */
[----:B------:R-:W-:Y:S02]  /*1e40*/  UIADD3 UR34, UPT, UPT, UR58, 0x60, URZ ;  /* 0x000000603a227890 */ /* 0x000fe4000fffe0ff */
[----:B------:R-:W-:Y:S02]  /*1e50*/  UIADD3 UR32, UPT, UPT, UR32, 0xe800, URZ ;  /* 0x0000e80020207890 */ /* 0x000fe4000fffe0ff */
[----:B------:R-:W-:Y:S02]  /*1e60*/  UIADD3.X UR15, UPT, UPT, URZ, UR55, URZ, UP0, !UPT ;  /* 0x00000037ff0f7290 */ /* 0x000fe400087fe4ff */
[----:B------:R-:W-:-:S02]  /*1e70*/  UPRMT UR23, URZ, 0x5410, UR30 ;  /* 0x00005410ff177896 */ /* 0x000fc4000800001e */
[----:B------:R-:W-:Y:S02]  /*1e80*/  UIADD3 UR24, UPT, UPT, UR7, 0x18800, URZ ;  /* 0x0001880007187890 */ /* 0x000fe4000fffe0ff */
[----:B------:R-:W-:Y:S01]  /*1e90*/  UIADD3 UR8, UPT, UPT, UR7, 0x1c800, URZ ;  /* 0x0001c80007087890 */ /* 0x000fe2000fffe0ff */
[----:B------:R-:W-:Y:S01]  /*1ea0*/  UMOV UR46, 0x0 ;  /* 0x00000000002e7882 */ /* 0x000fe20000000000 */
[----:B------:R-:W-:Y:S01]  /*1eb0*/  UMOV UR47, 0x10000000 ;  /* 0x10000000002f7882 */ /* 0x000fe20000000000 */
[----:B------:R-:W-:Y:S01]  /*1ec0*/  UMOV UR49, UR57 ;  /* 0x0000003900317c82 */ /* 0x000fe20008000000 */
[----:B------:R-:W-:Y:S01]  /*1ed0*/  UMOV UR51, UR59 ;  /* 0x0000003b00337c82 */ /* 0x000fe20008000000 */
[----:B------:R-:W-:Y:S01]  /*1ee0*/  UMOV UR52, UR60 ;  /* 0x0000003c00347c82 */ /* 0x000fe20008000000 */
[----:B------:R-:W-:Y:S01]  /*1ef0*/  UMOV UR41, UR57 ;  /* 0x0000003900297c82 */ /* 0x000fe20008000000 */
[----:B------:R-:W-:Y:S01]  /*1f00*/  UMOV UR43, UR59 ;  /* 0x0000003b002b7c82 */ /* 0x000fe20008000000 */
[----:B------:R-:W-:Y:S01]  /*1f10*/  UMOV UR44, UR60 ;  /* 0x0000003c002c7c82 */ /* 0x000fe20008000000 */
[----:B------:R-:W-:Y:S01]  /*1f20*/  UTMALDG.3D.MULTICAST [UR56], [UR4], UR13, desc[UR46] ;  /* 0x00002e38040073b4 */ /* 0x000fe2000801180d */
[----:B------:R-:W-:Y:S01]  /*1f30*/  UMOV UR33, UR57 ;  /* 0x0000003900217c82 */ /* 0x000fe20008000000 */
        /* <DEDUP_REMOVED lines=10> */
[----:B------:R-:W-:Y:S01]  /*1fe0*/  UIADD3 UR16, UPT, UPT, UR7, 0x20800, URZ ;  /* 0x0002080007107890 */ /* 0x000fe2000fffe0ff */
[----:B------:R-:W-:Y:S01]  /*1ff0*/  UMOV UR17, UR57 ;  /* 0x0000003900117c82 */ /* 0x000fe20008000000 */
[----:B------:R-:W-:Y:S01]  /*2000*/  UMOV UR19, UR27 ;  /* 0x0000001b00137c82 */ /* 0x000fe20008000000 */
[----:B------:R-:W-:Y:S01]  /*2010*/  UTMALDG.3D.MULTICAST [UR40], [UR4], UR13, desc[UR46] ;  /* 0x00002e28040073b4 */ /* 0x000fe2000801180d */
[----:B------:R-:W-:Y:S01]  /*2020*/  UMOV UR20, UR60 ;  /* 0x0000003c00147c82 */ /* 0x000fe20008000000 */
[----:B------:R-:W-:Y:S01]  /*2030*/  UMOV UR18, UR42 ;  /* 0x0000002a00127c82 */ /* 0x000fe20008000000 */
[----:B------:R-:W-:Y:S01]  /*2040*/  UTMALDG.3D.MULTICAST [UR32], [UR4], UR13, desc[UR46] ;  /* 0x00002e20040073b4 */ /* 0x000fe2000801180d */
[----:B------:R-:W-:Y:S01]  /*2050*/  UTMALDG.3D.MULTICAST [UR24], [UR14], UR23, desc[UR46] ;  /* 0x00002e180e0073b4 */ /* 0x000fe20008011817 */
[----:B------:R4:W-:Y:S01]  /*2060*/  UTMALDG.3D.MULTICAST [UR8], [UR14], UR23, desc[UR46] ;  /* 0x00002e080e0073b4 */ /* 0x0009e20008011817 */
[----:B------:R1:W-:Y:S01]  /*2070*/  UTMALDG.3D.MULTICAST [UR16], [UR14], UR23, desc[UR46] ;  /* 0x00002e100e0073b4 */ /* 0x0003e20008011817 */
[----:B----4-:R-:W-:Y:S01]  /*2080*/  UIADD3 UR8, UPT, UPT, UR7, 0x24800, URZ ;  /* 0x0002480007087890 */ /* 0x010fe2000fffe0ff */
[----:B------:R-:W-:-:S08]  /*2090*/  UMOV UR10, UR34 ;  /* 0x00000022000a7c82 */ /* 0x000fd00008000000 */
[----:B------:R1:W-:Y:S02]  /*20a0*/  UTMALDG.3D.MULTICAST [UR8], [UR14], UR23, desc[UR46] ;  /* 0x00002e080e0073b4 */ /* 0x0003e40008011817 */
[----:B-1----:R-:W-:Y:S01]  /*20b0*/  NOP ;  /* 0x0000000000007918 */ /* 0x002fe20000000000 */
.L_x_32:
[----:B------:R-:W-:Y:S05]  /*20c0*/  BSYNC.RECONVERGENT B0 ;  /* 0x0000000000007941 */ /* 0x000fea0003800200 */
.L_x_31:
[----:B------:R-:W-:Y:S01]  /*20d0*/  UIADD3 UR21, UPT, UPT, UR21, 0x1, URZ ;  /* 0x0000000115157890 */ /* 0x000fe2000fffe0ff */
[----:B------:R-:W-:Y:S01]  /*20e0*/  UMOV UR6, UR29 ;  /* 0x0000001d00067c82 */ /* 0x000fe20008000000 */
[----:B------:R-:W-:Y:S02]  /*20f0*/  UMOV UR13, UR45 ;  /* 0x0000002d000d7c82 */ /* 0x000fe40008000000 */
[----:B------:R-:W-:-:S09]  /*2100*/  UISETP.NE.AND UP0, UPT, UR21, UR45, UPT ;  /* 0x0000002d1500728c */ /* 0x000fd2000bf05270 */
[----:B------:R-:W-:Y:S05]  /*2110*/  BRA.U UP0, `(.L_x_33) ;  /* 0xfffffff900a87547 */ /* 0x000fea000b83ffff */
.L_x_25:
[----:B------:R-:W-:Y:S01]  /*2120*/  ULEA UR4, UR29, UR22, 0x3 ;  /* 0x000000161d047291 */ /* 0x000fe2000f8e18ff */
[----:B-1----:R-:W-:Y:S01]  /*2130*/  SHF.L.U32 R0, R12, 0x1f, RZ ;  /* 0x0000001f0c007819 */ /* 0x002fe200000006ff */
[----:B------:R-:W-:Y:S01]  /*2140*/  @!P2 SYNCS.ARRIVE.TRANS64.A1T0 RZ, [UR22+0x68], RZ ;  /* 0x000068ffffffa9a7 */ /* 0x000fe20008100016 */
[----:B------:R-:W-:-:S06]  /*2150*/  UISETP.GT.AND UP0, UPT, UR67, UR66, UPT ;  /* 0x000000424300728c */ /* 0x000fcc000bf04270 */
[----:B--23--:R1:W2:Y:S03]  /*2160*/  SYNCS.PHASECHK.TRANS64.TRYWAIT P1, [UR4+0x10], R0 ;  /* 0x00001000ff0075a7 */ /* 0x00c2a60008021104 */
[----:B------:R-:W-:Y:S05]  /*2170*/  BRA.U !UP0, `(.L_x_34) ;  /* 0x00000005085c7547 */ /* 0x000fea000b800000 */
[----:B------:R-:W-:Y:S01]  /*2180*/  UIADD3 UR23, UPT, UPT, UR69, UR13, URZ ;  /* 0x0000000d45177290 */ /* 0x000fe2000fffe0ff */
[----:B------:R-:W-:-:S11]  /*2190*/  UMOV UR6, UR29 ;  /* 0x0000001d00067c82 */ /* 0x000fd60008000000 */
.L_x_42:
[----:B------:R-:W-:Y:S01]  /*21a0*/  ULEA UR57, UR6, UR22, 0x3 ;  /* 0x0000001606397291 */ /* 0x000fe2000f8e18ff */
[----:B--2---:R-:W-:Y:S01]  /*21b0*/  @!P4 MOV R2, 0x18000 ;  /* 0x000180000002c802 */ /* 0x004fe20000000f00 */
[----:B--23--:R-:W-:Y:S10]  /*21c0*/  @P1 BRA `(.L_x_35) ;  /* 0x00000000000c1947 */ /* 0x00cff40003800000 */
[----:B------:R-:W-:-:S04]  /*21d0*/  SHF.L.U32 R3, R12, 0x1f, RZ ;  /* 0x0000001f0c037819 */ /* 0x000fc800000006ff */
[----:B------:R-:W2:Y:S02]  /*21e0*/  SYNCS.PHASECHK.TRANS64.TRYWAIT P0, [UR57+0x10], R3 ;  /* 0x00001003ff0075a7 */ /* 0x000ea40008001139 */
[----:B--2---:R-:W-:Y:S05]  /*21f0*/  @!P0 BRA `(.L_x_36) ;  /* 0x0000007000b48947 */ /* 0x004fea0003800000 */
.L_x_35:
[----:B------:R2:W-:Y:S01]  /*2200*/  @!P4 SYNCS.ARRIVE.TRANS64 RZ, [UR57], R2 ;  /* 0x00000002ffffc9a7 */ /* 0x0005e20008000039 */
[----:B------:R-:W-:-:S04]  /*2210*/  ULOP3.LUT UR4, UR53, 0x2, URZ, 0xfc, !UPT ;  /* 0x0000000235047892 */ /* 0x000fc8000f8efcff */
[----:B------:R-:W-:-:S09]  /*2220*/  UISETP.NE.AND UP0, UPT, UR4, 0x2, UPT ;  /* 0x000000020400788c */ /* 0x000fd2000bf05270 */
[----:B------:R-:W-:Y:S05]  /*2230*/  BRA.U UP0, `(.L_x_37) ;  /* 0x0000000100047547 */ /* 0x000fea000b800000 */
[----:B------:R-:W-:Y:S05]  /*2240*/  BPT.TRAP 0x1 ;  /* 0x000000040000795c */ /* 0x000fea0000300000 */
.L_x_37:
[----:B------:R-:W-:Y:S04]  /*2250*/  BSSY.RECONVERGENT B0, `(.L_x_38) ;  /* 0x0000003000007945 */ /* 0x000fe80003800200 */
[----:B------:R-:W-:Y:S05]  /*2260*/  @P3 BRA `(.L_x_39) ;  /* 0x0000000000043947 */ /* 0x000fea0003800000 */
[----:B------:R-:W-:Y:S05]  /*2270*/  BPT.TRAP 0x1 ;  /* 0x000000040000795c */ /* 0x000fea0000300000 */
.L_x_39:
[----:B------:R-:W-:Y:S05]  /*2280*/  BSYNC.RECONVERGENT B0 ;  /* 0x0000000000007941 */ /* 0x000fea0003800200 */
.L_x_38:
        /* <DEDUP_REMOVED lines=56> */
[----:B------:R4:W-:Y:S01]  /*2610*/  UTMALDG.3D.MULTICAST [UR32], [UR4], UR16, desc[UR46] ;  /* 0x00002e20040073b4 */ /* 0x0009e20008011810 */
[----:B------:R-:W-:Y:S01]  /*2620*/  UTMALDG.3D.MULTICAST [UR24], [UR14], UR21, desc[UR46] ;  /* 0x00002e180e0073b4 */ /* 0x000fe20008011815 */
[----:B------:R2:W-:Y:S01]  /*2630*/  UTMALDG.3D.MULTICAST [UR8], [UR14], UR21, desc[UR46] ;  /* 0x00002e080e0073b4 */ /* 0x0005e20008011815 */
[----:B----4-:R-:W-:-:S09]  /*2640*/  UIADD3 UR16, UPT, UPT, UR7, 0x20800, URZ ;  /* 0x0002080007107890 */ /* 0x010fd2000fffe0ff */
[----:B------:R4:W-:Y:S01]  /*2650*/  UTMALDG.3D.MULTICAST [UR16], [UR14], UR21, desc[UR46] ;  /* 0x00002e100e0073b4 */ /* 0x0009e20008011815 */
[----:B--2---:R-:W-:Y:S01]  /*2660*/  UIADD3 UR8, UPT, UPT, UR7, 0x24800, URZ ;  /* 0x0002480007087890 */ /* 0x004fe2000fffe0ff */
[----:B------:R-:W-:-:S08]  /*2670*/  UMOV UR10, UR34 ;  /* 0x00000022000a7c82 */ /* 0x000fd00008000000 */
[----:B------:R4:W-:Y:S02]  /*2680*/  UTMALDG.3D.MULTICAST [UR8], [UR14], UR21, desc[UR46] ;  /* 0x00002e080e0073b4 */ /* 0x0009e40008011815 */
[----:B----4-:R-:W-:Y:S01]  /*2690*/  NOP ;  /* 0x0000000000007918 */ /* 0x010fe20000000000 */
.L_x_41:
[----:B------:R-:W-:Y:S05]  /*26a0*/  BSYNC.RECONVERGENT B0 ;  /* 0x0000000000007941 */ /* 0x000fea0003800200 */
.L_x_40:
[----:B------:R-:W-:Y:S01]  /*26b0*/  UIADD3 UR13, UPT, UPT, UR13, 0x1, URZ ;  /* 0x000000010d0d7890 */ /* 0x000fe2000fffe0ff */
[----:B------:R-:W-:-:S03]  /*26c0*/  UMOV UR6, UR29 ;  /* 0x0000001d00067c82 */ /* 0x000fc60008000000 */
[----:B------:R-:W-:-:S09]  /*26d0*/  UISETP.NE.AND UP0, UPT, UR13, UR23, UPT ;  /* 0x000000170d00728c */ /* 0x000fd2000bf05270 */
[----:B------:R-:W-:Y:S05]  /*26e0*/  BRA.U UP0, `(.L_x_42) ;  /* 0xfffffff900ac7547 */ /* 0x000fea000b83ffff */
.L_x_34:
[C---:B------:R-:W-:Y:S01]  /*26f0*/  LEA R3, R11.reuse, UR22, 0x3 ;  /* 0x000000160b037c11 */ /* 0x040fe2000f8e18ff */
[----:B------:R-:W-:Y:S01]  /*2700*/  NOP ;  /* 0x0000000000007918 */ /* 0x000fe20000000000 */
[----:B-1----:R-:W-:Y:S02]  /*2710*/  SHF.L.U32 R0, R10, 0x1f, RZ ;  /* 0x0000001f0a007819 */ /* 0x002fe400000006ff */
[----:B------:R-:W-:Y:S02]  /*2720*/  LEA R5, R11, UR22, 0x4 ;  /* 0x000000160b057c11 */ /* 0x000fe4000f8e20ff */
[----:B------:R-:W1:Y:S02]  /*2730*/  SYNCS.PHASECHK.TRANS64.TRYWAIT P0, [R3+URZ+0x70], R0 ;  /* 0x00007000030075a7 */ /* 0x000e6400080011ff */
[----:B-1----:R-:W-:Y:S05]  /*2740*/  @!P0 BRA `(.L_x_43) ;  /* 0x0000006c00788947 */ /* 0x002fea0003800000 */
.L_x_143:
[----:B------:R-:W4:Y:S01]  /*2750*/  LDS.128 R4, [R5+0x100] ;  /* 0x0001000005047984 */ /* 0x000f220000000c00 */
[----:B------:R-:W-:Y:S01]  /*2760*/  UISETP.GE.AND UP0, UPT, UR39, 0x1, UPT ;  /* 0x000000012700788c */ /* 0x000fe2000bf06270 */
[----:B------:R-:W-:Y:S01]  /*2770*/  @!PT LDS RZ, [RZ] ;  /* 0x00000000fffff984 */ /* 0x000fe20000000800 */
[----:B------:R-:W-:Y:S01]  /*2780*/  @!PT LDS RZ, [RZ] ;  /* 0x00000000fffff984 */ /* 0x000fe20000000800 */
[----:B------:R-:W-:Y:S01]  /*2790*/  @!PT LDS RZ, [RZ] ;  /* 0x00000000fffff984 */ /* 0x000fe20000000800 */
[----:B------:R-:W-:Y:S01]  /*27a0*/  @!PT LDS RZ, [RZ] ;  /* 0x00000000fffff984 */ /* 0x000fe20000000800 */
[----:B------:R1:W-:Y:S06]  /*27b0*/  MEMBAR.ALL.CTA ;  /* 0x0000000000007992 */ /* 0x0003ec0000008000 */
[----:B-1----:R-:W1:Y:S01]  /*27c0*/  FENCE.VIEW.ASYNC.S ;  /* 0x00000000000073c6 */ /* 0x002e620000000000 */
[----:B----4-:R-:W-:-:S13]  /*27d0*/  LOP3.LUT P0, RZ, R6, 0x1, RZ, 0xc0, !PT ;  /* 0x0000000106ff7812 */ /* 0x010fda000780c0ff */
[----:B-1----:R-:W-:Y:S01]  /*27e0*/  VOTEU.ANY UP1, P0 ;  /* 0x0000000000ff7886 */ /* 0x002fe20000020100 */
[----:B------:R-:W-:-:S13]  /*27f0*/  PLOP3.LUT P0, PT, PT, PT, UP1, 0x80, 0x8 ;  /* 0x000000000008781c */ /* 0x000fda0003f0f018 */
[----:B------:R-:W-:Y:S02]  /*2800*/  @P0 LOP3.LUT R0, R5, 0xffff, RZ, 0xc0, !PT ;  /* 0x0000ffff05000812 */ /* 0x000fe400078ec0ff */
[----:B--2---:R-:W-:Y:S02]  /*2810*/  @P0 MOV R2, R4 ;  /* 0x0000000400020202 */ /* 0x004fe40000000f00 */
[----:B------:R-:W-:Y:S01]  /*2820*/  @P0 R2UR UR5, R0 ;  /* 0x00000000000502ca */ /* 0x000fe200000e0000 */
[----:B------:R-:W-:Y:S01]  /*2830*/  VIADD R0, R3, 0x80 ;  /* 0x0000008003007836 */ /* 0x000fe20000000000 */
[----:B------:R-:W-:Y:S02]  /*2840*/  @P0 SHF.R.U32.HI R4, RZ, 0x10, R5 ;  /* 0x00000010ff040819 */ /* 0x000fe40000011605 */
[----:B------:R-:W-:Y:S02]  /*2850*/  @P0 R2UR UR6, R2 ;  /* 0x00000000020602ca */ /* 0x000fe400000e0000 */
[----:B------:R-:W-:-:S02]  /*2860*/  PRMT R0, RZ, 0x654, R0 ;  /* 0x00000654ff007816 */ /* 0x000fc40000000000 */
[----:B------:R-:W-:Y:S02]  /*2870*/  @P0 R2UR UR4, R4 ;  /* 0x00000000040402ca */ /* 0x000fe400000e0000 */
[----:B------:R1:W-:Y:S03]  /*2880*/  SYNCS.ARRIVE.TRANS64.RED.A1T0 RZ, [R0+URZ], RZ ;  /* 0x000000ff00ff79a7 */ /* 0x0003e600081004ff */
[----:B------:R-:W-:-:S04]  /*2890*/  @UP1 UMOV UR61, UR5 ;  /* 0x00000005003d1c82 */ /* 0x000fc80008000000 */
[----:B------:R-:W-:-:S04]  /*28a0*/  @UP1 UMOV UR62, UR6 ;  /* 0x00000006003e1c82 */ /* 0x000fc80008000000 */
[----:B------:R-:W-:Y:S01]  /*28b0*/  @UP1 UMOV UR60, UR4 ;  /* 0x00000004003c1c82 */ /* 0x000fe20008000000 */
[----:B------:R-:W-:Y:S05]  /*28c0*/  BRA.U !UP0, `(.L_x_44) ;  /* 0x0000000108d47547 */ /* 0x000fea000b800000 */
[----:B------:R-:W2:Y:S01]  /*28d0*/  LDCU.128 UR12, c[0x0][0xb10] ;  /* 0x00016200ff0c77ac */ /* 0x000ea20008000c00 */
[----:B------:R-:W4:Y:S01]  /*28e0*/  LDCU UR21, c[0x0][0xb20] ;  /* 0x00016400ff1577ac */ /* 0x000f220008000800 */
[----:B------:R-:W3:Y:S01]  /*28f0*/  LDCU UR20, c[0x0][0xb0c] ;  /* 0x00016180ff1477ac */ /* 0x000ee20008000800 */
[----:B------:R-:W1:Y:S01]  /*2900*/  LDCU.64 UR8, c[0x0][0xb28] ;  /* 0x00016500ff0877ac */ /* 0x000e620008000a00 */
[----:B------:R-:W-:Y:S02]  /*2910*/  UISETP.NE.AND UP3, UPT, UR39, 0x1, UPT ;  /* 0x000000012700788c */ /* 0x000fe4000bf65270 */
[----:B--2---:R-:W-:Y:S02]  /*2920*/  UIMAD.WIDE.U32 UR6, UR64, UR15, URZ ;  /* 0x0000000f400672a5 */ /* 0x004fe4000f8e00ff */
[----:B------:R-:W-:Y:S02]  /*2930*/  UIMAD.WIDE.U32 UR4, UR65, UR12, URZ ;  /* 0x0000000c410472a5 */ /* 0x000fe4000f8e00ff */
[----:B------:R-:W-:-:S02]  /*2940*/  UISETP.NE.AND UP0, UPT, UR14, 0x1, UPT ;  /* 0x000000010e00788c */ /* 0x000fc4000bf05270 */
[----:B------:R-:W-:Y:S01]  /*2950*/  UIMAD.WIDE.U32 UR18, UR61, UR15, URZ ;  /* 0x0000000f3d1272a5 */ /* 0x000fe2000f8e00ff */
[----:B------:R-:W-:Y:S02]  /*2960*/  UMOV UR6, UR7 ;  /* 0x0000000700067c82 */ /* 0x000fe40008000000 */
[----:B------:R-:W-:Y:S01]  /*2970*/  UMOV UR4, UR5 ;  /* 0x0000000500047c82 */ /* 0x000fe20008000000 */
[----:B----4-:R-:W-:Y:S02]  /*2980*/  USHF.R.U32.HI UR6, URZ, UR21, UR6 ;  /* 0x00000015ff067299 */ /* 0x010fe40008011606 */
[----:B---3--:R-:W-:Y:S02]  /*2990*/  UISETP.NE.AND UP2, UPT, UR20, 0x1, UPT ;  /* 0x000000011400788c */ /* 0x008fe4000bf45270 */
[----:B------:R-:W-:Y:S02]  /*29a0*/  USHF.R.U32.HI UR4, URZ, UR13, UR4 ;  /* 0x0000000dff047299 */ /* 0x000fe40008011604 */
[----:B------:R-:W-:-:S02]  /*29b0*/  USEL UR5, UR64, UR6, !UP0 ;  /* 0x0000000640057287 */ /* 0x000fc4000c000000 */
[----:B------:R-:W-:Y:S02]  /*29c0*/  USEL UR6, UR65, UR4, !UP2 ;  /* 0x0000000441067287 */ /* 0x000fe4000d000000 */
[----:B-1----:R-:W-:Y:S01]  /*29d0*/  UIMAD.WIDE.U32 UR10, UR5, UR8, URZ ;  /* 0x00000008050a72a5 */ /* 0x002fe2000f8e00ff */
[----:B------:R-:W-:Y:S01]  /*29e0*/  UMOV UR4, UR19 ;  /* 0x0000001300047c82 */ /* 0x000fe20008000000 */
[----:B------:R-:W-:Y:S02]  /*29f0*/  UIMAD.WIDE.U32 UR16, UR62, UR12, URZ ;  /* 0x0000000c3e1072a5 */ /* 0x000fe4000f8e00ff */
[----:B------:R-:W-:-:S03]  /*2a00*/  UIMAD.WIDE.U32 UR18, UR6, UR8, URZ ;  /* 0x00000008061272a5 */ /* 0x000fc6000f8e00ff */
[----:B------:R-:W-:Y:S01]  /*2a10*/  UMOV UR10, UR11 ;  /* 0x0000000b000a7c82 */ /* 0x000fe20008000000 */
[----:B------:R-:W-:Y:S02]  /*2a20*/  USHF.R.U32.HI UR4, URZ, UR21, UR4 ;  /* 0x00000015ff047299 */ /* 0x000fe40008011604 */
[----:B------:R-:W-:Y:S01]  /*2a30*/  @UP3 USHF.R.U32.HI UR5, URZ, UR9, UR10 ;  /* 0x00000009ff053299 */ /* 0x000fe2000801160a */
[----:B------:R-:W-:Y:S01]  /*2a40*/  UMOV UR16, UR17 ;  /* 0x0000001100107c82 */ /* 0x000fe20008000000 */
[----:B------:R-:W-:Y:S01]  /*2a50*/  UMOV UR18, UR19 ;  /* 0x0000001300127c82 */ /* 0x000fe20008000000 */
[----:B------:R-:W-:Y:S02]  /*2a60*/  USHF.R.U32.HI UR13, URZ, UR13, UR16 ;  /* 0x0000000dff0d7299 */ /* 0x000fe40008011610 */
[----:B------:R-:W-:Y:S02]  /*2a70*/  USEL UR4, UR61, UR4, !UP0 ;  /* 0x000000043d047287 */ /* 0x000fe4000c000000 */
[----:B------:R-:W-:-:S02]  /*2a80*/  @UP3 USHF.R.U32.HI UR6, URZ, UR9, UR18 ;  /* 0x00000009ff063299 */ /* 0x000fc40008011612 */
[----:B------:R-:W-:Y:S02]  /*2a90*/  UIMAD UR7, UR39, UR5, URZ ;  /* 0x00000005270772a4 */ /* 0x000fe4000f8e02ff */
[----:B------:R-:W-:Y:S02]  /*2aa0*/  USEL UR5, UR62, UR13, !UP2 ;  /* 0x0000000d3e057287 */ /* 0x000fe4000d000000 */
[----:B------:R-:W-:Y:S02]  /*2ab0*/  UIMAD UR10, UR39, UR6, URZ ;  /* 0x00000006270a72a4 */ /* 0x000fe4000f8e02ff */
[----:B------:R-:W-:Y:S02]  /*2ac0*/  UISETP.GE.AND UP0, UPT, UR4, UR7, UPT ;  /* 0x000000070400728c */ /* 0x000fe4000bf06270 */
[----:B------:R-:W-:Y:S02]  /*2ad0*/  UIMAD.WIDE.U32 UR12, UR4, UR8, URZ ;  /* 0x00000008040c72a5 */ /* 0x000fe4000f8e00ff */
[----:B------:R-:W-:-:S02]  /*2ae0*/  UISETP.GE.OR UP0, UPT, UR5, UR10, UP0 ;  /* 0x0000000a0500728c */ /* 0x000fc40008706670 */
        /* <DEDUP_REMOVED lines=19> */
.L_x_44:
[----:B------:R-:W2:Y:S02]  /*2c20*/  LDCU UR4, c[0x0][0xb30] ;  /* 0x00016600ff0477ac */ /* 0x000ea40008000800 */
[----:B--2---:R-:W-:-:S09]  /*2c30*/  UISETP.NE.AND UP0, UPT, UR4, 0x1, UPT ;  /* 0x000000010400788c */ /* 0x004fd2000bf05270 */
[----:B------:R-:W-:Y:S05]  /*2c40*/  BRA.U UP0, `(.L_x_45) ;  /* 0x0000000100447547 */ /* 0x000fea000b800000 */
[----:B------:R-:W2:Y:S01]  /*2c50*/  LDCU.128 UR8, c[0x0][0xb10] ;  /* 0x00016200ff0877ac */ /* 0x000ea20008000c00 */
[----:B------:R-:W4:Y:S01]  /*2c60*/  LDCU UR12, c[0x0][0xb0c] ;  /* 0x00016180ff0c77ac */ /* 0x000f220008000800 */
[----:B------:R-:W1:Y:S01]  /*2c70*/  LDCU UR13, c[0x0][0xb20] ;  /* 0x00016400ff0d77ac */ /* 0x000e620008000800 */
[----:B--2---:R-:W-:Y:S02]  /*2c80*/  UIMAD.WIDE.U32 UR6, UR62, UR8, URZ ;  /* 0x000000083e0672a5 */ /* 0x004fe4000f8e00ff */
[----:B------:R-:W-:Y:S02]  /*2c90*/  UIMAD.WIDE.U32 UR4, UR61, UR11, URZ ;  /* 0x0000000b3d0472a5 */ /* 0x000fe4000f8e00ff */
[----:B----4-:R-:W-:Y:S02]  /*2ca0*/  UISETP.NE.AND UP2, UPT, UR12, 0x1, UPT ;  /* 0x000000010c00788c */ /* 0x010fe4000bf45270 */
[----:B------:R-:W-:Y:S01]  /*2cb0*/  UISETP.NE.AND UP0, UPT, UR10, 0x1, UPT ;  /* 0x000000010a00788c */ /* 0x000fe2000bf05270 */
[----:B------:R-:W-:-:S02]  /*2cc0*/  UMOV UR6, UR7 ;  /* 0x0000000700067c82 */ /* 0x000fc40008000000 */
[----:B------:R-:W-:Y:S01]  /*2cd0*/  UMOV UR4, UR5 ;  /* 0x0000000500047c82 */ /* 0x000fe20008000000 */
[----:B------:R-:W-:Y:S02]  /*2ce0*/  USHF.R.U32.HI UR9, URZ, UR9, UR6 ;  /* 0x00000009ff097299 */ /* 0x000fe40008011606 */
[----:B-1----:R-:W-:Y:S02]  /*2cf0*/  USHF.R.U32.HI UR4, URZ, UR13, UR4 ;  /* 0x0000000dff047299 */ /* 0x002fe40008011604 */
[----:B------:R-:W-:Y:S02]  /*2d00*/  USEL UR5, UR62, UR9, !UP2 ;  /* 0x000000093e057287 */ /* 0x000fe4000d000000 */
[----:B------:R-:W-:-:S04]  /*2d10*/  USEL UR4, UR61, UR4, !UP0 ;  /* 0x000000043d047287 */ /* 0x000fc8000c000000 */
[----:B------:R-:W-:Y:S02]  /*2d20*/  UIADD3 UR6, UPT, UPT, UR5, -UR4, URZ ;  /* 0x8000000405067290 */ /* 0x000fe4000fffe0ff */
[----:B------:R-:W-:Y:S02]  /*2d30*/  UIADD3 UR4, UPT, UPT, -UR5, UR4, URZ ;  /* 0x0000000405047290 */ /* 0x000fe4000fffe1ff */
[----:B------:R-:W-:Y:S02]  /*2d40*/  UIMAD UR61, UR6, UR10, UR61 ;  /* 0x0000000a063d72a4 */ /* 0x000fe4000f8e023d */
[----:B------:R-:W-:-:S12]  /*2d50*/  UIMAD UR62, UR4, UR12, UR62 ;  /* 0x0000000c043e72a4 */ /* 0x000fd8000f8e023e */
.L_x_45:
[----:B------:R-:W-:Y:S01]  /*2d60*/  VIADD R11, R11, 0x1 ;  /* 0x000000010b0b7836 */ /* 0x000fe20000000000 */
[----:B------:R-:W-:Y:S02]  /*2d70*/  R2UR UR5, R64 ;  /* 0x00000000400572ca */ /* 0x000fe400000e0000 */
[----:B------:R-:W-:Y:S02]  /*2d80*/  R2UR UR4, R63 ;  /* 0x000000003f0472ca */ /* 0x000fe400000e0000 */
[C---:B------:R-:W-:Y:S02]  /*2d90*/  ISETP.NE.AND P0, PT, R11.reuse, 0x2, PT ;  /* 0x000000020b00780c */ /* 0x040fe40003f05270 */
[----:B------:R-:W-:Y:S02]  /*2da0*/  PLOP3.LUT P2, PT, PT, PT, PT, 0x80, 0x8 ;  /* 0x000000000008781c */ /* 0x000fe40003f4f070 */
[----:B------:R-:W-:Y:S02]  /*2db0*/  SEL R3, RZ, 0x1, P0 ;  /* 0x00000001ff037807 */ /* 0x000fe40000000000 */
[----:B------:R-:W-:-:S02]  /*2dc0*/  SEL R11, R11, RZ, P0 ;  /* 0x000000ff0b0b7207 */ /* 0x000fc40000000000 */
[----:B------:R-:W-:Y:S01]  /*2dd0*/  LOP3.LUT R10, R10, R3, RZ, 0x3c, !PT ;  /* 0x000000030a0a7212 */ /* 0x000fe200078e3cff */
[----:B------:R-:W-:Y:S02]  /*2de0*/  UIADD3 UR16, UPT, UPT, UR62, UR5, URZ ;  /* 0x000000053e107290 */ /* 0x000fe4000fffe0ff */
[----:B------:R-:W-:Y:S01]  /*2df0*/  UIADD3 UR20, UPT, UPT, UR61, UR4, URZ ;  /* 0x000000043d147290 */ /* 0x000fe2000fffe0ff */
[----:B------:R-:W-:Y:S11]  /*2e00*/  BRA.U UP1, `(.L_x_46) ;  /* 0xffffffe901f87547 */ /* 0x000ff6000b83ffff */
[----:B------:R-:W-:Y:S01]  /*2e10*/  UIADD3 UR22, UPT, UPT, UR22, 0x10, URZ ;  /* 0x0000001016167890 */ /* 0x000fe2000fffe0ff */
[----:B------:R-:W-:-:S03]  /*2e20*/  SHF.L.U32 R3, R12, 0x1f, RZ ;  /* 0x0000001f0c037819 */ /* 0x000fc600000006ff */
[----:B------:R-:W-:-:S09]  /*2e30*/  ULEA UR4, UR29, UR22, 0x3 ;  /* 0x000000161d047291 */ /* 0x000fd2000f8e18ff */
[----:B------:R-:W2:Y:S02]  /*2e40*/  SYNCS.PHASECHK.TRANS64.TRYWAIT P0, [UR4], R3 ;  /* 0x00000003ff0075a7 */ /* 0x000ea40008001104 */
[----:B--2---:R-:W-:Y:S05]  /*2e50*/  @!P0 BRA `(.L_x_47) ;  /* 0x0000006400c88947 */ /* 0x004fea0003800000 */
.L_x_145:
[----:B------:R-:W-:-:S04]  /*2e60*/  UIADD3 UR4, UPT, UPT, UR29, 0x1, URZ ;  /* 0x000000011d047890 */ /* 0x000fc8000fffe0ff */
[----:B------:R-:W-:-:S04]  /*2e70*/  UISETP.NE.AND UP0, UPT, UR4, 0x2, UPT ;  /* 0x000000020400788c */ /* 0x000fc8000bf05270 */
[----:B------:R-:W-:Y:S02]  /*2e80*/  USEL UR5, URZ, 0x1, UP0 ;  /* 0x00000001ff057887 */ /* 0x000fe40008000000 */
[----:B------:R-:W-:-:S04]  /*2e90*/  USEL UR4, UR4, URZ, UP0 ;  /* 0x000000ff04047287 */ /* 0x000fc80008000000 */
[----:B------:R-:W-:Y:S01]  /*2ea0*/  ULEA UR4, UR4, UR22, 0x3 ;  /* 0x0000001604047291 */ /* 0x000fe2000f8e18ff */
[----:B-1----:R-:W-:-:S04]  /*2eb0*/  LOP3.LUT R3, R12, UR5, RZ, 0x3c, !PT ;  /* 0x000000050c037c12 */ /* 0x002fc8000f8e3cff */
[----:B------:R-:W-:Y:S01]  /*2ec0*/  SHF.L.U32 R3, R3, 0x1f, RZ ;  /* 0x0000001f03037819 */ /* 0x000fe200000006ff */
[----:B------:R-:W-:-:S07]  /*2ed0*/  IMAD.U32 R0, RZ, RZ, UR4 ;  /* 0x00000004ff007e24 */ /* 0x000fce000f8e00ff */
.L_x_48:
[----:B-1----:R1:W2:Y:S02]  /*2ee0*/  SYNCS.PHASECHK.TRANS64.TRYWAIT P0, [R0+URZ], R3 ;  /* 0x00000003000075a7 */ /* 0x0022a400080011ff */
[----:B--2---:R-:W-:Y:S05]  /*2ef0*/  @!P0 NANOSLEEP.SYNCS 0x989680 ;  /* 0x009896800000895d */ /* 0x004fea0003900000 */
[----:B------:R-:W2:Y:S02]  /*2f00*/  @!P0 SYNCS.PHASECHK.TRANS64 P0, [R0+URZ], R3 ;  /* 0x00000003000085a7 */ /* 0x000ea400080010ff */
[----:B--2---:R-:W-:Y:S05]  /*2f10*/  @P0 EXIT ;  /* 0x000000000000094d */ /* 0x004fea0003800000 */
[----:B------:R-:W-:Y:S05]  /*2f20*/  BRA `(.L_x_48) ;  /* 0xfffffffc00ec7947 */ /* 0x000fea000383ffff */
.L_x_22:
[----:B------:R-:W-:-:S04]  /*2f30*/  UISETP.NE.AND UP0, UPT, UR63, URZ, UPT ;  /* 0x000000ff3f00728c */ /* 0x000fc8000bf05270 */
[----:B------:R-:W-:-:S09]  /*2f40*/  UISETP.NE.OR UP0, UPT, UR17, 0x1, UP0 ;  /* 0x000000011100788c */ /* 0x000fd20008705670 */
[----:B------:R-:W-:Y:S05]  /*2f50*/  BRA.U UP0, `(.L_x_49) ;  /* 0x0000000500487547 */ /* 0x000fea000b800000 */
[----:B------:R-:W-:Y:S01]  /*2f60*/  ISETP.GE.U32.AND P2, PT, R0, 0x8, PT ;  /* 0x000000080000780c */ /* 0x000fe20003f46070 */
[----:B------:R-:W-:Y:S01]  /*2f70*/  IMAD.MOV.U32 R12, RZ, RZ, 0x1 ;  /* 0x00000001ff0c7424 */ /* 0x000fe200078e00ff */
[----:B------:R-:W-:Y:S02]  /*2f80*/  CS2R R10, SRZ ;  /* 0x00000000000a7805 */ /* 0x000fe4000001ff00 */
[----:B------:R-:W-:Y:S01]  /*2f90*/  CS2R R8, SRZ ;  /* 0x0000000000087805 */ /* 0x000fe2000001ff00 */
[----:B------:R-:W-:Y:S01]  /*2fa0*/  UMOV UR6, 0x400 ;  /* 0x0000040000067882 */ /* 0x000fe20000000000 */
[----:B------:R-:W-:Y:S01]  /*2fb0*/  UMOV UR5, URZ ;  /* 0x000000ff00057c82 */ /* 0x000fe20008000000 */
[----:B------:R-:W-:-:S12]  /*2fc0*/  ULEA UR6, UR63, UR6, 0x18 ;  /* 0x000000063f067291 */ /* 0x000fd8000f8ec0ff */
.L_x_53:
[----:B------:R-:W-:Y:S02]  /*2fd0*/  LEA R2, R8, UR6, 0x3 ;  /* 0x0000000608027c11 */ /* 0x000fe4000f8e18ff */
[----:B------:R-:W-:-:S03]  /*2fe0*/  SHF.L.U32 R5, R9, 0x1f, RZ ;  /* 0x0000001f09057819 */ /* 0x000fc600000006ff */
[----:B------:R-:W-:Y:S01]  /*2ff0*/  VIADD R4, R2, 0xe0 ;  /* 0x000000e002047836 */ /* 0x000fe20000000000 */
[----:B------:R-:W2:Y:S02]  /*3000*/  SYNCS.PHASECHK.TRANS64.TRYWAIT P0, [R2+URZ+0xd0], R5 ;  /* 0x0000d005020075a7 */ /* 0x000ea400080011ff */
[----:B--2---:R-:W-:Y:S05]  /*3010*/  @!P0 BRA `(.L_x_50) ;  /* 0x0000006400708947 */ /* 0x004fea0003800000 */
.L_x_146:
[----:B------:R-:W-:Y:S01]  /*3020*/  ULEA UR4, UR5, UR6, 0x3 ;  /* 0x0000000605047291 */ /* 0x000fe2000f8e18ff */
[----:B------:R-:W-:Y:S02]  /*3030*/  PRMT R4, RZ, 0x654, R4 ;  /* 0x00000654ff047816 */ /* 0x000fe40000000004 */
[----:B--2---:R-:W-:Y:S01]  /*3040*/  SHF.L.U32 R5, R12, 0x1f, RZ ;  /* 0x0000001f0c057819 */ /* 0x004fe200000006ff */
[----:B------:R-:W-:Y:S01]  /*3050*/  UIADD3 UR7, UPT, UPT, UR4, 0x70, URZ ;  /* 0x0000007004077890 */ /* 0x000fe2000fffe0ff */
[----:B------:R2:W-:Y:S05]  /*3060*/  SYNCS.ARRIVE.TRANS64.RED.A1T0 RZ, [R4+URZ], RZ ;  /* 0x000000ff04ff79a7 */ /* 0x0005ea00081004ff */
[----:B------:R-:W-:Y:S01]  /*3070*/  IMAD.U32 R7, RZ, RZ, UR7 ;  /* 0x00000007ff077e24 */ /* 0x000fe2000f8e00ff */
[----:B------:R-:W3:Y:S04]  /*3080*/  SYNCS.PHASECHK.TRANS64.TRYWAIT P0, [UR4+0x80], R5 ;  /* 0x00008005ff0075a7 */ /* 0x000ee80008001104 */
[----:B------:R-:W-:Y:S01]  /*3090*/  PRMT R6, R0, 0x654, R7 ;  /* 0x0000065400067816 */ /* 0x000fe20000000007 */
[----:B--2---:R-:W-:Y:S01]  /*30a0*/  @!P2 IMAD.MOV.U32 R4, RZ, RZ, 0x10 ;  /* 0x00000010ff04a424 */ /* 0x004fe200078e00ff */
[----:B---3--:R-:W-:Y:S06]  /*30b0*/  @!P0 BRA `(.L_x_51) ;  /* 0x00000064005c8947 */ /* 0x008fec0003800000 */
.L_x_148:
[----:B------:R-:W-:Y:S01]  /*30c0*/  ULEA UR8, UR5, UR6, 0x4 ;  /* 0x0000000605087291 */ /* 0x000fe2000f8e20ff */
[----:B------:R-:W-:Y:S01]  /*30d0*/  SEL R3, R6, R3, !P2 ;  /* 0x0000000306037207 */ /* 0x000fe20005000000 */
[----:B------:R-:W-:Y:S01]  /*30e0*/  UIADD3 UR9, UPT, UPT, UR4, 0x70, URZ ;  /* 0x0000007004097890 */ /* 0x000fe2000fffe0ff */
[----:B--2---:R-:W-:Y:S01]  /*30f0*/  LEA R2, R11, UR6, 0x3 ;  /* 0x000000060b027c11 */ /* 0x004fe2000f8e18ff */
[----:B------:R-:W-:Y:S01]  /*3100*/  UIADD3 UR8, UPT, UPT, UR8, 0x100, URZ ;  /* 0x0000010008087890 */ /* 0x000fe2000fffe0ff */
[----:B------:R-:W-:Y:S01]  /*3110*/  SHF.L.U32 R5, R10, 0x1f, RZ ;  /* 0x0000001f0a057819 */ /* 0x000fe200000006ff */
[----:B------:R2:W-:Y:S01]  /*3120*/  @!P2 SYNCS.ARRIVE.TRANS64.RED RZ, [R3+URZ], R4 ;  /* 0x0000000403ffa9a7 */ /* 0x0005e200080004ff */
[----:B------:R-:W-:Y:S01]  /*3130*/  UIADD3 UR4, UPT, UPT, UR5, 0x1, URZ ;  /* 0x0000000105047890 */ /* 0x000fe2000fffe0ff */
[----:B------:R-:W-:-:S03]  /*3140*/  VIADD R8, R8, 0x1 ;  /* 0x0000000108087836 */ /* 0x000fc60000000000 */
[----:B------:R-:W-:Y:S02]  /*3150*/  UISETP.NE.AND UP0, UPT, UR4, 0x2, UPT ;  /* 0x000000020400788c */ /* 0x000fe4000bf05270 */
[----:B------:R-:W-:Y:S06]  /*3160*/  UGETNEXTWORKID.BROADCAST [UR8], [UR9] ;  /* 0x00000000080073ca */ /* 0x000fec0008000100 */
[----:B------:R-:W-:Y:S01]  /*3170*/  USEL UR7, URZ, 0x1, UP0 ;  /* 0x00000001ff077887 */ /* 0x000fe20008000000 */
[----:B------:R-:W-:Y:S01]  /*3180*/  ISETP.NE.AND P0, PT, R8, 0x2, PT ;  /* 0x000000020800780c */ /* 0x000fe20003f05270 */
[----:B------:R-:W-:Y:S01]  /*3190*/  USEL UR5, UR4, URZ, UP0 ;  /* 0x000000ff04057287 */ /* 0x000fe20008000000 */
[----:B------:R-:W3:Y:S03]  /*31a0*/  SYNCS.PHASECHK.TRANS64.TRYWAIT P1, [R2+URZ+0x70], R5 ;  /* 0x00007005020075a7 */ /* 0x000ee600080211ff */
[----:B------:R-:W-:Y:S01]  /*31b0*/  LOP3.LUT R12, R12, UR7, RZ, 0x3c, !PT ;  /* 0x000000070c0c7c12 */ /* 0x000fe2000f8e3cff */
[----:B--23--:R-:W-:Y:S07]  /*31c0*/  @!P1 BRA `(.L_x_52) ;  /* 0x0000006400309947 */ /* 0x00cfee0003800000 */
.L_x_149:
[C---:B------:R-:W-:Y:S01]  /*31d0*/  LEA R4, R11.reuse, UR6, 0x4 ;  /* 0x000000060b047c11 */ /* 0x040fe2000f8e20ff */
[----:B--2---:R-:W-:Y:S01]  /*31e0*/  VIADD R2, R2, 0x80 ;  /* 0x0000008002027836 */ /* 0x004fe20000000000 */
[----:B------:R-:W-:Y:S01]  /*31f0*/  SEL R8, R8, RZ, P0 ;  /* 0x000000ff08087207 */ /* 0x000fe20000000000 */
[----:B------:R-:W-:-:S03]  /*3200*/  VIADD R11, R11, 0x1 ;  /* 0x000000010b0b7836 */ /* 0x000fc60000000000 */
[----:B------:R-:W2:Y:S01]  /*3210*/  LDS.128 R4, [R4+0x100] ;  /* 0x0001000004047984 */ /* 0x000ea20000000c00 */
[----:B------:R-:W-:Y:S02]  /*3220*/  PRMT R2, RZ, 0x654, R2 ;  /* 0x00000654ff027816 */ /* 0x000fe40000000002 */
[C---:B------:R-:W-:Y:S01]  /*3230*/  ISETP.NE.AND P1, PT, R11.reuse, 0x2, PT ;  /* 0x000000020b00780c */ /* 0x040fe20003f25270 */
[----:B------:R-:W-:Y:S01]  /*3240*/  @!PT LDS RZ, [RZ] ;  /* 0x00000000fffff984 */ /* 0x000fe20000000800 */
[----:B------:R-:W-:Y:S01]  /*3250*/  @!PT LDS RZ, [RZ] ;  /* 0x00000000fffff984 */ /* 0x000fe20000000800 */
[----:B------:R-:W-:Y:S01]  /*3260*/  @!PT LDS RZ, [RZ] ;  /* 0x00000000fffff984 */ /* 0x000fe20000000800 */
[----:B------:R-:W-:Y:S01]  /*3270*/  @!PT LDS RZ, [RZ] ;  /* 0x00000000fffff984 */ /* 0x000fe20000000800 */
[----:B------:R3:W-:Y:S06]  /*3280*/  MEMBAR.ALL.CTA ;  /* 0x0000000000007992 */ /* 0x0007ec0000008000 */
[----:B---3--:R-:W3:Y:S01]  /*3290*/  FENCE.VIEW.ASYNC.S ;  /* 0x00000000000073c6 */ /* 0x008ee20000000000 */
[----:B------:R-:W-:Y:S01]  /*32a0*/  SEL R11, R11, RZ, P1 ;  /* 0x000000ff0b0b7207 */ /* 0x000fe20000800000 */
[----:B---3--:R3:W-:Y:S01]  /*32b0*/  SYNCS.ARRIVE.TRANS64.RED.A1T0 RZ, [R2+URZ], RZ ;  /* 0x000000ff02ff79a7 */ /* 0x0087e200081004ff */
[----:B--2---:R-:W-:-:S02]  /*32c0*/  LOP3.LUT P3, RZ, R6, 0x1, RZ, 0xc0, !PT ;  /* 0x0000000106ff7812 */ /* 0x004fc4000786c0ff */
[----:B------:R-:W-:-:S04]  /*32d0*/  SEL R5, RZ, 0x1, P1 ;  /* 0x00000001ff057807 */ /* 0x000fc80000800000 */
[----:B------:R-:W-:Y:S02]  /*32e0*/  LOP3.LUT R10, R10, R5, RZ, 0x3c, !PT ;  /* 0x000000050a0a7212 */ /* 0x000fe400078e3cff */
[----:B---3--:R-:W-:-:S04]  /*32f0*/  SEL R2, RZ, 0x1, P0 ;  /* 0x00000001ff027807 */ /* 0x008fc80000000000 */
[----:B------:R-:W-:Y:S01]  /*3300*/  LOP3.LUT R9, R9, R2, RZ, 0x3c, !PT ;  /* 0x0000000209097212 */ /* 0x000fe200078e3cff */
[----:B------:R-:W-:Y:S06]  /*3310*/  @P3 BRA `(.L_x_53) ;  /* 0xfffffffc002c3947 */ /* 0x000fec000383ffff */
[----:B------:R-:W-:Y:S01]  /*3320*/  ULEA UR4, UR5, UR6, 0x3 ;  /* 0x0000000605047291 */ /* 0x000fe2000f8e18ff */
[----:B------:R-:W-:-:S08]  /*3330*/  SHF.L.U32 R3, R12, 0x1f, RZ ;  /* 0x0000001f0c037819 */ /* 0x000fd000000006ff */
[----:B------:R-:W2:Y:S02]  /*3340*/  SYNCS.PHASECHK.TRANS64 P0, [UR4+0x80], R3 ;  /* 0x00008003ff0075a7 */ /* 0x000ea40008001004 */
[----:B--2---:R-:W-:Y:S05]  /*3350*/  @P0 BRA `(.L_x_54) ;  /* 0x0000000000080947 */ /* 0x004fea0003800000 */
[----:B------:R-:W2:Y:S02]  /*3360*/  SYNCS.PHASECHK.TRANS64.TRYWAIT P0, [UR4+0x80], R3 ;  /* 0x00008003ff0075a7 */ /* 0x000ea40008001104 */
[----:B--2---:R-:W-:Y:S05]  /*3370*/  @!P0 BRA `(.L_x_55) ;  /* 0x0000006000d88947 */ /* 0x004fea0003800000 */
.L_x_54:
[----:B------:R-:W-:-:S04]  /*3380*/  UIADD3 UR7, UPT, UPT, UR5, 0x1, URZ ;  /* 0x0000000105077890 */ /* 0x000fc8000fffe0ff */
[----:B------:R-:W-:-:S04]  /*3390*/  UISETP.NE.AND UP0, UPT, UR7, 0x2, UPT ;  /* 0x000000020700788c */ /* 0x000fc8000bf05270 */
[----:B------:R-:W-:Y:S02]  /*33a0*/  USEL UR8, URZ, 0x1, UP0 ;  /* 0x00000001ff087887 */ /* 0x000fe40008000000 */
[----:B------:R-:W-:-:S04]  /*33b0*/  USEL UR7, UR7, URZ, UP0 ;  /* 0x000000ff07077287 */ /* 0x000fc80008000000 */
[----:B------:R-:W-:Y:S01]  /*33c0*/  ULEA UR7, UR7, UR6, 0x3 ;  /* 0x0000000607077291 */ /* 0x000fe2000f8e18ff */
[----:B--2---:R-:W-:-:S04]  /*33d0*/  LOP3.LUT R3, R12, UR8, RZ, 0x3c, !PT ;  /* 0x000000080c037c12 */ /* 0x004fc8000f8e3cff */
[----:B------:R-:W-:-:S04]  /*33e0*/  SHF.L.U32 R0, R3, 0x1f, RZ ;  /* 0x0000001f03007819 */ /* 0x000fc800000006ff */
[----:B------:R-:W2:Y:S02]  /*33f0*/  SYNCS.PHASECHK.TRANS64 P0, [UR7+0x80], R0 ;  /* 0x00008000ff0075a7 */ /* 0x000ea40008001007 */
[----:B-12---:R-:W-:Y:S05]  /*3400*/  @P0 EXIT ;  /* 0x000000000000094d */ /* 0x006fea0003800000 */
[----:B------:R-:W-:Y:S02]  /*3410*/  SHF.L.U32 R3, R3, 0x1f, RZ ;  /* 0x0000001f03037819 */ /* 0x000fe400000006ff */
[----:B------:R-:W-:-:S07]  /*3420*/  MOV R0, UR7 ;  /* 0x0000000700007c02 */ /* 0x000fce0008000f00 */
.L_x_56:
[----:B-1----:R1:W2:Y:S02]  /*3430*/  SYNCS.PHASECHK.TRANS64.TRYWAIT P0, [R0+URZ+0x80], R3 ;  /* 0x00008003000075a7 */ /* 0x0022a400080011ff */
[----:B--2---:R-:W-:Y:S05]  /*3440*/  @!P0 NANOSLEEP.SYNCS 0x989680 ;  /* 0x009896800000895d */ /* 0x004fea0003900000 */
[----:B------:R-:W2:Y:S02]  /*3450*/  @!P0 SYNCS.PHASECHK.TRANS64 P0, [R0+URZ+0x80], R3 ;  /* 0x00008003000085a7 */ /* 0x000ea400080010ff */
[----:B--2---:R-:W-:Y:S05]  /*3460*/  @P0 EXIT ;  /* 0x000000000000094d */ /* 0x004fea0003800000 */
[----:B------:R-:W-:Y:S05]  /*3470*/  BRA `(.L_x_56) ;  /* 0xfffffffc00ec7947 */ /* 0x000fea000383ffff */
.L_x_49:
[----:B------:R-:W-:Y:S05]  /*3480*/  BRA.U UP6, `(.L_x_57) ;  /* 0x0000001506047547 */ /* 0x000fea000b800000 */
[----:B------:R-:W-:Y:S01]  /*3490*/  UMOV UR4, 0x40 ;  /* 0x0000004000047882 */ /* 0x000fe20000000000 */
[----:B------:R-:W-:Y:S01]  /*34a0*/  NOP ;  /* 0x0000000000007918 */ /* 0x000fe20000000000 */
[----:B------:R-:W-:Y:S01]  /*34b0*/  ULEA UR5, UR63, UR4, 0x18 ;  /* 0x000000043f057291 */ /* 0x000fe2000f8ec0ff */
[----:B------:R-:W-:Y:S02]  /*34c0*/  UMOV UR6, 0x400 ;  /* 0x0000040000067882 */ /* 0x000fe40000000000 */
[----:B------:R-:W-:-:S06]  /*34d0*/  ULEA UR6, UR63, UR6, 0x18 ;  /* 0x000000063f067291 */ /* 0x000fcc000f8ec0ff */
[----:B------:R-:W2:Y:S02]  /*34e0*/  LDS.U8 R0, [UR5+0x1c] ;  /* 0x00001c05ff007984 */ /* 0x000ea40008000000 */
[----:B--2---:R-:W-:-:S13]  /*34f0*/  ISETP.NE.AND P0, PT, R0, RZ, PT ;  /* 0x000000ff0000720c */ /* 0x004fda0003f05270 */
[----:B------:R-:W-:Y:S05]  /*3500*/  @P0 BRA `(.L_x_58) ;  /* 0x0000000000580947 */ /* 0x000fea0003800000 */
[----:B------:R-:W-:-:S13]  /*3510*/  ELECT P0, URZ, PT ;  /* 0x0000000000ff782f */ /* 0x000fda0003800000 */
[----:B------:R-:W-:Y:S05]  /*3520*/  @!P0 BRA `(.L_x_59) ;  /* 0x0000000000608947 */ /* 0x000fea0003800000 */
[----:B------:R-:W-:Y:S01]  /*3530*/  UMOV UR4, 0x10 ;  /* 0x0000001000047882 */ /* 0x000fe20000000000 */
[----:B------:R-:W-:Y:S01]  /*3540*/  HFMA2 R0, -RZ, RZ, 0, 5.9604644775390625e-08 ;  /* 0x00000001ff007431 */ /* 0x000fe200000001ff */
[----:B------:R-:W-:-:S03]  /*3550*/  MOV R3, 0xffff ;  /* 0x0000ffff00037802 */ /* 0x000fc60000000f00 */
[----:B------:R-:W-:Y:S04]  /*3560*/  DEPBAR.LE SB2, 0x36 ;  /* 0x0000ad800000791a */ /* 0x000fe80000000000 */
[----:B------:R-:W2:Y:S02]  /*3570*/  UTCATOMSWS.FIND_AND_SET.ALIGN UP0, UR4, UR4 ;  /* 0x00000004000475e3 */ /* 0x000ea40008000800 */
[----:B--2---:R-:W-:Y:S01]  /*3580*/  MOV R4, UR4 ;  /* 0x0000000400047c02 */ /* 0x004fe20008000f00 */
[----:B------:R-:W-:Y:S06]  /*3590*/  BRA.U UP0, `(.L_x_60) ;  /* 0x0000000100187547 */ /* 0x000fec000b800000 */
.L_x_61:
[----:B------:R-:W-:Y:S05]  /*35a0*/  NANOSLEEP 0x64 ;  /* 0x000000640000795d */ /* 0x000fea0003800000 */
[----:B------:R-:W-:-:S05]  /*35b0*/  UMOV UR4, 0x10 ;  /* 0x0000001000047882 */ /* 0x000fca0000000000 */
[----:B------:R-:W-:Y:S04]  /*35c0*/  DEPBAR.LE SB2, 0x36 ;  /* 0x0000ad800000791a */ /* 0x000fe80000000000 */
[----:B------:R-:W2:Y:S02]  /*35d0*/  UTCATOMSWS.FIND_AND_SET.ALIGN UP0, UR4, UR4 ;  /* 0x00000004000475e3 */ /* 0x000ea40008000800 */
[----:B--2---:R-:W-:Y:S01]  /*35e0*/  MOV R4, UR4 ;  /* 0x0000000400047c02 */ /* 0x004fe20008000f00 */
[----:B------:R-:W-:Y:S05]  /*35f0*/  BRA.U !UP0, `(.L_x_61) ;  /* 0xfffffffd08e87547 */ /* 0x000fea000b83ffff */
.L_x_60:
[-C--:B------:R-:W-:Y:S02]  /*3600*/  SHF.L.U32 R3, R3, R4.reuse, RZ ;  /* 0x0000000403037219 */ /* 0x080fe400000006ff */
[----:B------:R-:W-:Y:S01]  /*3610*/  SHF.L.U32 R0, R0, R4, RZ ;  /* 0x0000000400007219 */ /* 0x000fe200000006ff */
[----:B------:R-:W-:Y:S02]  /*3620*/  IMAD.SHL.U32 R4, R4, 0x20, RZ ;  /* 0x0000002004047824 */ /* 0x000fe400078e00ff */
[----:B------:R2:W-:Y:S04]  /*3630*/  ATOMS.OR RZ, [UR5+0x14], R3 ;  /* 0x00001403ffff798c */ /* 0x0005e8000b000005 */
[----:B------:R2:W-:Y:S04]  /*3640*/  ATOMS.OR RZ, [UR5+0x18], R0 ;  /* 0x00001800ffff798c */ /* 0x0005e8000b000005 */
[----:B------:R2:W-:Y:S01]  /*3650*/  STS [UR6+0x120], R4 ;  /* 0x00012004ff007988 */ /* 0x0005e20008000806 */
[----:B------:R-:W-:Y:S05]  /*3660*/  BRA `(.L_x_59) ;  /* 0x0000000000107947 */ /* 0x000fea0003800000 */
.L_x_58:
[----:B------:R-:W-:Y:S02]  /*3670*/  MOV R0, 0xffffffff ;  /* 0xffffffff00007802 */ /* 0x000fe40000000f00 */
[----:B------:R-:W-:-:S03]  /*3680*/  MOV R4, 0x36b0 ;  /* 0x000036b000047802 */ /* 0x000fc60000000f00 */
[----:B------:R2:W-:Y:S04]  /*3690*/  STS [UR6+0x120], R0 ;  /* 0x00012000ff007988 */ /* 0x0005e80008000806 */
[----:B-12--5:R-:W-:Y:S05]  /*36a0*/  CALL.REL.NOINC `($__internal_1_$__cuda_sm10x_tcgen05_guardrail_trap_phase_invalid_during_alloc) ;  /* 0x0000006800287944 */ /* 0x026fea0003c00000 */
.L_x_59:
[----:B------:R-:W-:Y:S05]  /*36b0*/  WARPSYNC.ALL ;  /* 0x0000000000007948 */ /* 0x000fea0003800000 */
[----:B------:R-:W3:Y:S01]  /*36c0*/  S2UR UR4, SR_CgaCtaId ;  /* 0x00000000000479c3 */ /* 0x000ee20000008800 */
[----:B------:R-:W-:Y:S01]  /*36d0*/  UMOV UR71, 0x400 ;  /* 0x0000040000477882 */ /* 0x000fe20000000000 */
[----:B------:R-:W-:-:S06]  /*36e0*/  NOP ;  /* 0x0000000000007918 */ /* 0x000fcc0000000000 */
[----:B------:R-:W-:Y:S06]  /*36f0*/  BAR.ARV 0x6, 0xa0 ;  /* 0x0182800000007b1d */ /* 0x000fec0000002000 */
[----:B------:R-:W4:Y:S01]  /*3700*/  LDCU UR7, c[0x0][0x38c] ;  /* 0x00007180ff0777ac */ /* 0x000f220008000800 */
[----:B------:R-:W-:Y:S01]  /*3710*/  LOP3.LUT R2, R2, 0xffff, RZ, 0xc0, !PT ;  /* 0x0000ffff02027812 */ /* 0x000fe200078ec0ff */
[----:B------:R-:W-:Y:S01]  /*3720*/  HFMA2 R11, -RZ, RZ, 0, 5.9604644775390625e-08 ;  /* 0x00000001ff0b7431 */ /* 0x000fe200000001ff */
[----:B------:R-:W-:Y:S01]  /*3730*/  MOV R10, RZ ;  /* 0x000000ff000a7202 */ /* 0x000fe20000000f00 */
[----:B------:R-:W1:Y:S01]  /*3740*/  LDCU UR8, c[0x0][0x38c] ;  /* 0x00007180ff0877ac */ /* 0x000e620008000800 */
[----:B------:R-:W-:-:S02]  /*3750*/  R2UR UR72, R2 ;  /* 0x00000000024872ca */ /* 0x000fc400000e0000 */
[----:B------:R-:W-:Y:S01]  /*3760*/  CS2R R8, SRZ ;  /* 0x0000000000087805 */ /* 0x000fe2000001ff00 */
[----:B------:R-:W-:Y:S01]  /*3770*/  UMOV UR75, URZ ;  /* 0x000000ff004b7c82 */ /* 0x000fe20008000000 */
[----:B------:R-:W-:Y:S01]  /*3780*/  UMOV UR9, URZ ;  /* 0x000000ff00097c82 */ /* 0x000fe20008000000 */
[----:B---3--:R-:W-:Y:S01]  /*3790*/  ULEA UR71, UR4, UR71, 0x18 ;  /* 0x0000004704477291 */ /* 0x008fe2000f8ec0ff */
[----:B------:R-:W-:Y:S01]  /*37a0*/  UMOV UR76, 0x0 ;  /* 0x00000000004c7882 */ /* 0x000fe20000000000 */
[----:B------:R-:W-:Y:S02]  /*37b0*/  UMOV UR77, 0x4200910 ;  /* 0x04200910004d7882 */ /* 0x000fe40000000000 */
[----:B------:R-:W-:Y:S02]  /*37c0*/  UIADD3 UR6, UPT, UPT, UR71, 0x8800, URZ ;  /* 0x0000880047067890 */ /* 0x000fe4000fffe0ff */
[----:B------:R-:W-:Y:S02]  /*37d0*/  UIADD3 UR5, UPT, UPT, UR71, 0x18800, URZ ;  /* 0x0001880047057890 */ /* 0x000fe4000fffe0ff */
[----:B----4-:R-:W-:Y:S01]  /*37e0*/  UIADD3 UR7, UPT, UPT, UR7, 0x7f, URZ ;  /* 0x0000007f07077890 */ /* 0x010fe2000fffe0ff */
[----:B--2---:R-:W2:Y:S01]  /*37f0*/  LDS R0, [UR71+0x120] ;  /* 0x00012047ff007984 */ /* 0x004ea20008000800 */
[----:B------:R-:W-:-:S02]  /*3800*/  USHF.R.U32.HI UR6, URZ, 0x4, UR6 ;  /* 0x00000004ff067899 */ /* 0x000fc40008011606 */
[----:B------:R-:W-:Y:S02]  /*3810*/  USHF.R.S32.HI UR4, URZ, 0x1f, UR7 ;  /* 0x0000001fff047899 */ /* 0x000fe40008011407 */
[----:B------:R-:W-:Y:S02]  /*3820*/  USHF.R.U32.HI UR5, URZ, 0x4, UR5 ;  /* 0x00000004ff057899 */ /* 0x000fe40008011605 */
[----:B------:R-:W-:Y:S02]  /*3830*/  ULEA.HI UR4, UR4, UR7, URZ, 0x7 ;  /* 0x0000000704047291 */ /* 0x000fe4000f8f38ff */
[----:B------:R-:W-:Y:S02]  /*3840*/  ULOP3.LUT UR6, UR6, 0x3fff, URZ, 0xc0, !UPT ;  /* 0x00003fff06067892 */ /* 0x000fe4000f8ec0ff */
[----:B------:R-:W-:Y:S02]  /*3850*/  USHF.R.S32.HI UR10, URZ, 0x7, UR4 ;  /* 0x00000007ff0a7899 */ /* 0x000fe40008011404 */
[----:B------:R-:W-:-:S02]  /*3860*/  ULOP3.LUT UR5, UR5, 0x3fff, URZ, 0xc0, !UPT ;  /* 0x00003fff05057892 */ /* 0x000fc4000f8ec0ff */
[----:B------:R-:W-:Y:S02]  /*3870*/  UISETP.LT.AND UP0, UPT, UR10, 0x1, UPT ;  /* 0x000000010a00788c */ /* 0x000fe4000bf01270 */
[----:B------:R-:W-:Y:S01]  /*3880*/  IMAD.U32 R12, RZ, RZ, UR10 ;  /* 0x0000000aff0c7e24 */ /* 0x000fe2000f8e00ff */
[----:B------:R-:W-:Y:S02]  /*3890*/  ULOP3.LUT UR73, UR6, 0x10000, URZ, 0xfc, !UPT ;  /* 0x0001000006497892 */ /* 0x000fe4000f8efcff */
[----:B------:R-:W-:Y:S02]  /*38a0*/  USEL UR4, UR10, 0x1, !UP0 ;  /* 0x000000010a047887 */ /* 0x000fe4000c000000 */
[----:B------:R-:W-:Y:S02]  /*38b0*/  ULOP3.LUT UR74, UR5, 0x10000, URZ, 0xfc, !UPT ;  /* 0x00010000054a7892 */ /* 0x000fe4000f8efcff */
[----:B------:R-:W-:Y:S02]  /*38c0*/  UIADD3 UR4, UPT, UPT, -UR4, URZ, URZ ;  /* 0x000000ff04047290 */ /* 0x000fe4000fffe1ff */
[----:B-1----:R-:W-:-:S04]  /*38d0*/  UISETP.GE.AND UP4, UPT, UR8, 0x1, UPT ;  /* 0x000000010800788c */ /* 0x002fc8000bf86270 */
[----:B------:R-:W-:Y:S01]  /*38e0*/  IMAD.U32 R14, RZ, RZ, UR4 ;  /* 0x00000004ff0e7e24 */ /* 0x000fe2000f8e00ff */
[----:B--2---:R-:W-:-:S13]  /*38f0*/  R2UR UR7, R0 ;  /* 0x00000000000772ca */ /* 0x004fda00000e0000 */
[----:B------:R-:W-:-:S07]  /*3900*/  IMAD.U32 R15, RZ, RZ, UR7 ;  /* 0x00000007ff0f7e24 */ /* 0x000fce000f8e00ff */
.L_x_68:
[----:B------:R-:W-:Y:S02]  /*3910*/  LEA R0, R10, UR71, 0x3 ;  /* 0x000000470a007c11 */ /* 0x000fe4000f8e18ff */
[----:B------:R-:W-:Y:S02]  /*3920*/  SHF.L.U32 R5, R9, 0x1f, RZ ;  /* 0x0000001f09057819 */ /* 0x000fe400000006ff */
[----:B------:R-:W-:Y:S01]  /*3930*/  PLOP3.LUT P0, PT, PT, PT, UP4, 0x80, 0x8 ;  /* 0x000000000008781c */ /* 0x000fe20003f0f048 */
[----:B------:R-:W-:Y:S01]  /*3940*/  VIADD R3, R0, 0x80 ;  /* 0x0000008000037836 */ /* 0x000fe20000000000 */
[----:B-1----:R-:W1:Y:S02]  /*3950*/  SYNCS.PHASECHK.TRANS64.TRYWAIT P1, [R0+URZ+0x70], R5 ;  /* 0x00007005000075a7 */ /* 0x002e6400080211ff */
[----:B-1----:R-:W-:Y:S09]  /*3960*/  @!P1 BRA `(.L_x_62) ;  /* 0x0000005c00749947 */ /* 0x002ff20003800000 */
.L_x_151:
[----:B------:R-:W-:Y:S01]  /*3970*/  LEA R4, R10, UR71, 0x4 ;  /* 0x000000470a047c11 */ /* 0x000fe2000f8e20ff */
[----:B------:R-:W-:Y:S01]  /*3980*/  @UP4 ULEA UR4, UR9, UR71, 0x3 ;  /* 0x0000004709044291 */ /* 0x000fe2000f8e18ff */
[----:B------:R-:W-:Y:S01]  /*3990*/  PLOP3.LUT P2, PT, PT, PT, PT, 0x80, 0x8 ;  /* 0x000000000008781c */ /* 0x000fe20003f4f070 */
[----:B------:R-:W-:Y:S01]  /*39a0*/  ULEA UR5, UR75, UR71, 0x3 ;  /* 0x000000474b057291 */ /* 0x000fe2000f8e18ff */
[----:B------:R-:W-:Y:S02]  /*39b0*/  PRMT R3, RZ, 0x654, R3 ;  /* 0x00000654ff037816 */ /* 0x000fe40000000003 */
[----:B-1----:R-:W1:Y:S01]  /*39c0*/  LDS.128 R4, [R4+0x100] ;  /* 0x0001000004047984 */ /* 0x002e620000000c00 */
[----:B------:R-:W-:Y:S02]  /*39d0*/  @P0 SHF.L.U32 R2, R8, 0x1f, RZ ;  /* 0x0000001f08020819 */ /* 0x000fe400000006ff */
[----:B------:R-:W-:Y:S01]  /*39e0*/  SHF.L.U32 R0, R11, 0x1f, RZ ;  /* 0x0000001f0b007819 */ /* 0x000fe200000006ff */
[----:B------:R-:W-:Y:S01]  /*39f0*/  @!PT LDS RZ, [RZ] ;  /* 0x00000000fffff984 */ /* 0x000fe20000000800 */
[----:B------:R-:W-:Y:S01]  /*3a00*/  @!PT LDS RZ, [RZ] ;  /* 0x00000000fffff984 */ /* 0x000fe20000000800 */
[----:B------:R-:W-:Y:S01]  /*3a10*/  @!PT LDS RZ, [RZ] ;  /* 0x00000000fffff984 */ /* 0x000fe20000000800 */
[----:B------:R-:W-:Y:S01]  /*3a20*/  @!PT LDS RZ, [RZ] ;  /* 0x00000000fffff984 */ /* 0x000fe20000000800 */
[----:B------:R2:W-:Y:S06]  /*3a30*/  MEMBAR.ALL.CTA ;  /* 0x0000000000007992 */ /* 0x0005ec0000008000 */
[----:B--2---:R-:W2:Y:S01]  /*3a40*/  FENCE.VIEW.ASYNC.S ;  /* 0x00000000000073c6 */ /* 0x004ea20000000000 */
[----:B------:R-:W-:Y:S01]  /*3a50*/  R2UR UR6, R15 ;  /* 0x000000000f0672ca */ /* 0x000fe200000e0000 */
[----:B------:R-:W-:Y:S01]  /*3a60*/  IMAD.U32 R13, RZ, RZ, UR5 ;  /* 0x00000005ff0d7e24 */ /* 0x000fe2000f8e00ff */
[----:B--2---:R2:W-:Y:S01]  /*3a70*/  SYNCS.ARRIVE.TRANS64.RED.A1T0 RZ, [R3+URZ], RZ ;  /* 0x000000ff03ff79a7 */ /* 0x0045e200081004ff */
[----:B------:R2:W3:Y:S01]  /*3a80*/  @P0 SYNCS.PHASECHK.TRANS64.TRYWAIT P2, [UR4], R2 ;  /* 0x00000002ff0005a7 */ /* 0x0004e20008041104 */
[----:B------:R-:W-:Y:S01]  /*3a90*/  ULEA.HI UR4, UR75, UR75, URZ, 0x1 ;  /* 0x0000004b4b047291 */ /* 0x000fe2000f8f08ff */
[----:B-1----:R-:W-:-:S03]  /*3aa0*/  LOP3.LUT P1, RZ, R6, 0x1, RZ, 0xc0, !PT ;  /* 0x0000000106ff7812 */ /* 0x002fc6000782c0ff */
[----:B------:R-:W-:-:S04]  /*3ab0*/  ULOP3.LUT UR8, UR4, 0xffe, URZ, 0xc0, !UPT ;  /* 0x00000ffe04087892 */ /* 0x000fc8000f8ec0ff */
[----:B------:R-:W-:Y:S01]  /*3ac0*/  UIADD3 UR8, UPT, UPT, -UR8, UR75, URZ ;  /* 0x0000004b08087290 */ /* 0x000fe2000fffe1ff */
[----:B------:R-:W1:Y:S01]  /*3ad0*/  SYNCS.PHASECHK.TRANS64.TRYWAIT P0, [UR5+0xb0], R0 ;  /* 0x0000b000ff0075a7 */ /* 0x000e620008001105 */
[----:B------:R-:W-:-:S04]  /*3ae0*/  USHF.L.U32 UR5, UR4, 0x6, URZ ;  /* 0x0000000604057899 */ /* 0x000fc800080006ff */
[----:B------:R-:W-:-:S04]  /*3af0*/  ULOP3.LUT UR4, UR5, 0xffffff80, URZ, 0xc0, !UPT ;  /* 0xffffff8005047892 */ /* 0x000fc8000f8ec0ff */
[----:B------:R-:W-:-:S04]  /*3b00*/  UIADD3 UR4, UPT, UPT, UR6, UR4, URZ ;  /* 0x0000000406047290 */ /* 0x000fc8000fffe0ff */
[----:B------:R-:W-:Y:S01]  /*3b10*/  ULEA UR8, UR8, UR4, 0x14 ;  /* 0x0000000408087291 */ /* 0x000fe2000f8ea0ff */
[----:B-123--:R-:W-:Y:S11]  /*3b20*/  @!P0 BRA `(.L_x_63) ;  /* 0x0000005c00188947 */ /* 0x00eff60003800000 */
.L_x_153:
[----:B------:R-:W-:Y:S01]  /*3b30*/  IADD3 R10, PT, PT, R10, 0x1, RZ ;  /* 0x000000010a0a7810 */ /* 0x000fe20007ffe0ff */
[----:B------:R-:W-:Y:S06]  /*3b40*/  BRA.U !UP4, `(.L_x_64) ;  /* 0x000000050cec7547 */ /* 0x000fec000b800000 */
[----:B------:R-:W-:Y:S01]  /*3b50*/  R2UR UR69, R14 ;  /* 0x000000000e4572ca */ /* 0x000fe200000e0000 */
[----:B------:R-:W-:Y:S01]  /*3b60*/  UPLOP3.LUT UP2, UPT, UPT, UPT, UPT, 0x40, 0x4 ;  /* 0x000000000004789c */ /* 0x000fe20003f4e870 */
[----:B------:R-:W-:Y:S01]  /*3b70*/  R2UR UR68, R12 ;  /* 0x000000000c4472ca */ /* 0x000fe200000e0000 */
[----:B------:R-:W-:-:S14]  /*3b80*/  UMOV UR7, UR9 ;  /* 0x0000000900077c82 */ /* 0x000fdc0008000000 */
.L_x_67:
[----:B------:R-:W-:Y:S02]  /*3b90*/  UIADD3 UR69, UPT, UPT, UR69, 0x1, URZ ;  /* 0x0000000145457890 */ /* 0x000fe4000fffe0ff */
[----:B--2---:R-:W-:Y:S02]  /*3ba0*/  ULEA UR5, UR7, UR71, 0x3 ;  /* 0x0000004707057291 */ /* 0x004fe4000f8e18ff */
[----:B------:R-:W-:Y:S01]  /*3bb0*/  UISETP.NE.AND UP3, UPT, UR69, URZ, UPT ;  /* 0x000000ff4500728c */ /* 0x000fe2000bf65270 */
[----:B------:R-:W-:Y:S10]  /*3bc0*/  @P2 BRA `(.L_x_65) ;  /* 0x00000000000c2947 */ /* 0x000ff40003800000 */
[----:B-1----:R-:W-:Y:S04]  /*3bd0*/  SHF.L.U32 R3, R8, 0x1f, RZ ;  /* 0x0000001f08037819 */ /* 0x002fe800000006ff */
[----:B------:R-:W1:Y:S02]  /*3be0*/  SYNCS.PHASECHK.TRANS64.TRYWAIT P0, [UR5], R3 ;  /* 0x00000003ff0075a7 */ /* 0x000e640008001105 */
[----:B-1----:R-:W-:Y:S05]  /*3bf0*/  @!P0 BRA `(.L_x_66) ;  /* 0x0000005c00008947 */ /* 0x002fea0003800000 */
.L_x_65:
[----:B------:R-:W-:Y:S01]  /*3c00*/  UISETP.NE.AND UP0, UPT, UR68, 0x1, UPT ;  /* 0x000000014400788c */ /* 0x000fe2000bf05270 */
[----:B------:R-:W-:Y:S01]  /*3c10*/  PLOP3.LUT P2, PT, PT, PT, PT, 0x80, 0x8 ;  /* 0x000000000008781c */ /* 0x000fe20003f4f070 */
[----:B------:R-:W-:Y:S01]  /*3c20*/  UIADD3 UR9, UPT, UPT, UR7, 0x1, URZ ;  /* 0x0000000107097890 */ /* 0x000fe2000fffe0ff */
[----:B-1----:R-:W-:Y:S01]  /*3c30*/  MOV.SPILL R3, UR77 ;  /* 0x0000004d00037c02 */ /* 0x002fe20009000f00 */
[----:B------:R-:W-:Y:S01]  /*3c40*/  UIADD3 UR70, UPT, UPT, UR5, 0x10, URZ ;  /* 0x0000001005467890 */ /* 0x000fe2000fffe0ff */
[----:B------:R-:W-:Y:S01]  /*3c50*/  MOV.SPILL R2, UR76 ;  /* 0x0000004c00027c02 */ /* 0x000fe20009000f00 */
[----:B------:R-:W-:Y:S01]  /*3c60*/  UISETP.NE.AND UP1, UPT, UR9, 0x2, UPT ;  /* 0x000000020900788c */ /* 0x000fe2000bf25270 */
[----:B------:R-:W-:Y:S01]  /*3c70*/  PLOP3.LUT P0, PT, PT, PT, UP0, 0x80, 0x8 ;  /* 0x000000000008781c */ /* 0x000fe20003f0f008 */
[----:B------:R-:W-:Y:S02]  /*3c80*/  ULEA UR6, UR7, UR74, 0xc ;  /* 0x0000004a07067291 */ /* 0x000fe4000f8e60ff */
[----:B------:R-:W-:Y:S02]  /*3c90*/  USEL UR5, URZ, 0x1, UP1 ;  /* 0x00000001ff057887 */ /* 0x000fe40008800000 */
[----:B------:R-:W-:Y:S02]  /*3ca0*/  USEL UR9, UR9, URZ, UP1 ;  /* 0x000000ff09097287 */ /* 0x000fe40008800000 */
[----:B------:R-:W-:Y:S02]  /*3cb0*/  ULEA UR4, UR7, UR73, 0xb ;  /* 0x0000004907047291 */ /* 0x000fe4000f8e58ff */
[----:B------:R-:W-:Y:S01]  /*3cc0*/  @UP0 ULEA UR7, UR9, UR71, 0x3 ;  /* 0x0000004709070291 */ /* 0x000fe2000f8e18ff */
[----:B------:R-:W-:Y:S01]  /*3cd0*/  LOP3.LUT R8, R8, UR5, RZ, 0x3c, !PT ;  /* 0x0000000508087c12 */ /* 0x000fe2000f8e3cff */
[----:B------:R-:W-:Y:S02]  /*3ce0*/  UIADD3 UR22, UPT, UPT, UR6, 0x2, URZ ;  /* 0x0000000206167890 */ /* 0x000fe4000fffe0ff */
[----:B------:R-:W-:Y:S01]  /*3cf0*/  UIADD3 UR18, UPT, UPT, UR4, 0x2, URZ ;  /* 0x0000000204127890 */ /* 0x000fe2000fffe0ff */
[----:B------:R-:W-:Y:S01]  /*3d00*/  @P0 SHF.L.U32 R0, R8, 0x1f, RZ ;  /* 0x0000001f08000819 */ /* 0x000fe200000006ff */
[----:B------:R-:W-:Y:S02]  /*3d10*/  UIADD3 UR14, UPT, UPT, UR6, 0x4, URZ ;  /* 0x00000004060e7890 */ /* 0x000fe4000fffe0ff */
[----:B------:R-:W-:Y:S01]  /*3d20*/  UIADD3 UR12, UPT, UPT, UR4, 0x4, URZ ;  /* 0x00000004040c7890 */ /* 0x000fe2000fffe0ff */
[----:B------:R2:W3:Y:S01]  /*3d30*/  @P0 SYNCS.PHASECHK.TRANS64.TRYWAIT P2, [UR7], R0 ;  /* 0x00000000ff0005a7 */ /* 0x0004e20008041107 */
[----:B------:R-:W-:Y:S02]  /*3d40*/  UIADD3 UR66, UPT, UPT, UR6, 0x6, URZ ;  /* 0x0000000606427890 */ /* 0x000fe4000fffe0ff */
        /* <DEDUP_REMOVED lines=24> */
[----:B------:R-:W-:Y:S01]  /*3ed0*/  UIADD3 UR68, UPT, UPT, UR68, -0x1, URZ ;  /* 0xffffffff44447890 */ /* 0x000fe2000fffe0ff */
[----:B------:R-:W-:Y:S01]  /*3ee0*/  UMOV UR7, 0x40004040 ;  /* 0x4000404000077882 */ /* 0x000fe20000000000 */
[----:B------:R-:W-:Y:S01]  /*3ef0*/  UMOV UR76, 0x0 ;  /* 0x00000000004c7882 */ /* 0x000fe20000000000 */
[----:B------:R-:W-:Y:S01]  /*3f00*/  UMOV UR77, 0x4200910 ;  /* 0x04200910004d7882 */ /* 0x000fe20000000000 */
[----:B------:R-:W-:Y:S01]  /*3f10*/  UMOV UR5, 0x40004040 ;  /* 0x4000404000057882 */ /* 0x000fe20000000000 */
[----:B------:R-:W-:Y:S01]  /*3f20*/  UMOV UR23, 0x40004040 ;  /* 0x4000404000177882 */ /* 0x000fe20000000000 */
[----:B------:R1:W-:Y:S01]  /*3f30*/  UTCHMMA gdesc[UR4], gdesc[UR6], tmem[UR8], tmem[UR76], idesc[UR77], UP2 ;  /* 0x00ff4c06040075ea */ /* 0x0003e20009000008 */
[----:B------:R-:W-:Y:S01]  /*3f40*/  UPLOP3.LUT UP2, UPT, UPT, UPT, UPT, 0x80, 0x8 ;  /* 0x000000000008789c */ /* 0x000fe20003f4f070 */
[----:B------:R-:W-:Y:S01]  /*3f50*/  UMOV UR19, 0x40004040 ;  /* 0x4000404000137882 */ /* 0x000fe20000000000 */
[----:B------:R-:W-:Y:S01]  /*3f60*/  UMOV UR15, 0x40004040 ;  /* 0x40004040000f7882 */ /* 0x000fe20000000000 */
[----:B------:R4:W-:Y:S01]  /*3f70*/  UTCHMMA gdesc[UR18], gdesc[UR22], tmem[UR8], tmem[UR76], idesc[UR77], UPT ;  /* 0x00ff4c16120075ea */ /* 0x0009e2000b800008 */
[----:B------:R-:W-:Y:S01]  /*3f80*/  UMOV UR13, 0x40004040 ;  /* 0x40004040000d7882 */ /* 0x000fe20000000000 */
        /* <DEDUP_REMOVED lines=18> */
[----:B-1----:R-:W-:Y:S01]  /*40b0*/  UIADD3 UR4, UPT, UPT, UR4, 0x606, URZ ;  /* 0x0000060604047890 */ /* 0x002fe2000fffe0ff */
[----:B------:R-:W-:Y:S01]  /*40c0*/  UMOV UR6, 0x0 ;  /* 0x0000000000067882 */ /* 0x000fe20000000000 */
[----:B------:R-:W-:Y:S01]  /*40d0*/  UMOV UR7, 0x4200910 ;  /* 0x0420091000077882 */ /* 0x000fe20000000000 */
[----:B------:R-:W-:Y:S01]  /*40e0*/  UMOV UR31, 0x40004040 ;  /* 0x40004040001f7882 */ /* 0x000fe20000000000 */
[----:B----4-:R-:W-:Y:S01]  /*40f0*/  UMOV UR22, 0x0 ;  /* 0x0000000000167882 */ /* 0x010fe20000000000 */
[----:B------:R-:W-:Y:S01]  /*4100*/  UMOV UR23, 0x4200910 ;  /* 0x0420091000177882 */ /* 0x000fe20000000000 */
[----:B------:R-:W-:Y:S01]  /*4110*/  R2UR.FILL UR77, R3 ;  /* 0x00000000034d72ca */ /* 0x000fe200004e0000 */
[----:B------:R1:W-:Y:S01]  /*4120*/  UTCHMMA gdesc[UR12], gdesc[UR14], tmem[UR8], tmem[UR22], idesc[UR23], UPT ;  /* 0x00ff160e0c0075ea */ /* 0x0003e2000b800008 */
[----:B------:R-:W-:Y:S01]  /*4130*/  R2UR.FILL UR76, R2 ;  /* 0x00000000024c72ca */ /* 0x000fe200004e0000 */
[----:B------:R-:W-:Y:S01]  /*4140*/  UTCHMMA gdesc[UR64], gdesc[UR66], tmem[UR8], tmem[UR22], idesc[UR23], UPT ;  /* 0x00ff1642400075ea */ /* 0x000fe2000b800008 */
[----:B------:R-:W-:Y:S01]  /*4150*/  UTCHMMA gdesc[UR60], gdesc[UR62], tmem[UR8], tmem[UR22], idesc[UR23], UPT ;  /* 0x00ff163e3c0075ea */ /* 0x000fe2000b800008 */
[----:B------:R-:W-:Y:S01]  /*4160*/  UMOV UR18, 0x0 ;  /* 0x0000000000127882 */ /* 0x000fe20000000000 */
[----:B------:R-:W-:Y:S01]  /*4170*/  UMOV UR19, 0x4200910 ;  /* 0x0420091000137882 */ /* 0x000fe20000000000 */
[----:B------:R-:W-:Y:S01]  /*4180*/  UMOV UR29, 0x40004040 ;  /* 0x40004040001d7882 */ /* 0x000fe20000000000 */
[----:B------:R-:W-:Y:S01]  /*4190*/  UTCHMMA gdesc[UR56], gdesc[UR58], tmem[UR8], tmem[UR18], idesc[UR19], UPT ;  /* 0x00ff123a380075ea */ /* 0x000fe2000b800008 */
[----:B------:R-:W-:Y:S01]  /*41a0*/  UTCHMMA gdesc[UR52], gdesc[UR54], tmem[UR8], tmem[UR18], idesc[UR19], UPT ;  /* 0x00ff1236340075ea */ /* 0x000fe2000b800008 */
[----:B------:R-:W-:Y:S01]  /*41b0*/  UTCHMMA gdesc[UR48], gdesc[UR50], tmem[UR8], tmem[UR18], idesc[UR19], UPT ;  /* 0x00ff1232300075ea */ /* 0x000fe2000b800008 */
[----:B------:R-:W-:Y:S01]  /*41c0*/  UTCHMMA gdesc[UR44], gdesc[UR46], tmem[UR8], tmem[UR6], idesc[UR7], UPT ;  /* 0x00ff062e2c0075ea */ /* 0x000fe2000b800008 */
[----:B------:R-:W-:Y:S01]  /*41d0*/  UMOV UR27, 0x40004040 ;  /* 0x40004040001b7882 */ /* 0x000fe20000000000 */
[----:B------:R-:W-:Y:S01]  /*41e0*/  UMOV UR25, 0x40004040 ;  /* 0x4000404000197882 */ /* 0x000fe20000000000 */
[----:B------:R-:W-:Y:S01]  /*41f0*/  UMOV UR21, 0x40004040 ;  /* 0x4000404000157882 */ /* 0x000fe20000000000 */
[----:B------:R-:W-:Y:S01]  /*4200*/  UMOV UR17, 0x40004040 ;  /* 0x4000404000117882 */ /* 0x000fe20000000000 */
[----:B------:R-:W-:Y:S01]  /*4210*/  UMOV UR11, 0x40004040 ;  /* 0x40004040000b7882 */ /* 0x000fe20000000000 */
[----:B-1----:R-:W-:Y:S01]  /*4220*/  UMOV UR12, 0x0 ;  /* 0x00000000000c7882 */ /* 0x002fe20000000000 */
[----:B------:R-:W-:Y:S01]  /*4230*/  UMOV UR13, 0x4200910 ;  /* 0x04200910000d7882 */ /* 0x000fe20000000000 */
[----:B------:R-:W-:Y:S01]  /*4240*/  UMOV UR14, 0x0 ;  /* 0x00000000000e7882 */ /* 0x000fe20000000000 */
[----:B------:R-:W-:Y:S01]  /*4250*/  UTCHMMA gdesc[UR40], gdesc[UR42], tmem[UR8], tmem[UR12], idesc[UR13], UPT ;  /* 0x00ff0c2a280075ea */ /* 0x000fe2000b800008 */
[----:B------:R-:W-:Y:S01]  /*4260*/  UTCHMMA gdesc[UR36], gdesc[UR38], tmem[UR8], tmem[UR6], idesc[UR7], UPT ;  /* 0x00ff0626240075ea */ /* 0x000fe2000b800008 */
[----:B------:R-:W-:Y:S01]  /*4270*/  UMOV UR15, 0x4200910 ;  /* 0x04200910000f7882 */ /* 0x000fe20000000000 */
[----:B------:R-:W-:Y:S01]  /*4280*/  UTCHMMA gdesc[UR32], gdesc[UR34], tmem[UR8], tmem[UR18], idesc[UR19], UPT ;  /* 0x00ff1222200075ea */ /* 0x000fe2000b800008 */
[----:B------:R-:W-:Y:S01]  /*4290*/  UTCHMMA gdesc[UR28], gdesc[UR30], tmem[UR8], tmem[UR14], idesc[UR15], UPT ;  /* 0x00ff0e1e1c0075ea */ /* 0x000fe2000b800008 */
[----:B------:R-:W-:Y:S01]  /*42a0*/  UTCHMMA gdesc[UR24], gdesc[UR26], tmem[UR8], tmem[UR12], idesc[UR13], UPT ;  /* 0x00ff0c1a180075ea */ /* 0x000fe2000b800008 */
[----:B------:R1:W-:Y:S01]  /*42b0*/  UTCHMMA gdesc[UR16], gdesc[UR20], tmem[UR8], tmem[UR6], idesc[UR7], UPT ;  /* 0x00ff0614100075ea */ /* 0x0003e2000b800008 */
[----:B------:R2:W-:Y:S01]  /*42c0*/  UTCHMMA gdesc[UR4], gdesc[UR10], tmem[UR8], tmem[UR76], idesc[UR77], UPT ;  /* 0x00ff4c0a040075ea */ /* 0x0005e2000b800008 */
[----:B------:R2:W-:Y:S01]  /*42d0*/  UTCBAR.MULTICAST [UR70], URZ, UR72 ;  /* 0x000000ff460073e9 */ /* 0x0005e20008000848 */
[----:B-1----:R-:W-:Y:S01]  /*42e0*/  UMOV UR7, UR9 ;  /* 0x0000000900077c82 */ /* 0x002fe20008000000 */
[----:B---3--:R-:W-:Y:S05]  /*42f0*/  BRA.U UP3, `(.L_x_67) ;  /* 0xfffffff903247547 */ /* 0x008fea000b83ffff */
.L_x_64:
[----:B--2---:R-:W-:Y:S02]  /*4300*/  R2UR UR4, R13 ;  /* 0x000000000d0472ca */ /* 0x004fe400000e0000 */
[----:B------:R-:W-:-:S04]  /*4310*/  ISETP.NE.AND P0, PT, R10, 0x2, PT ;  /* 0x000000020a00780c */ /* 0x000fc80003f05270 */
[----:B-1----:R-:W-:Y:S02]  /*4320*/  SEL R0, RZ, 0x1, P0 ;  /* 0x00000001ff007807 */ /* 0x002fe40000000000 */
[----:B------:R-:W-:Y:S02]  /*4330*/  SEL R10, R10, RZ, P0 ;  /* 0x000000ff0a0a7207 */ /* 0x000fe40000000000 */
[----:B------:R-:W-:-:S03]  /*4340*/  LOP3.LUT R9, R9, R0, RZ, 0x3c, !PT ;  /* 0x0000000009097212 */ /* 0x000fc600078e3cff */
[----:B------:R-:W-:Y:S02]  /*4350*/  UIADD3 UR5, UPT, UPT, UR4, 0x90, URZ ;  /* 0x0000009004057890 */ /* 0x000fe4000fffe0ff */
[----:B------:R-:W-:-:S04]  /*4360*/  UIADD3 UR4, UPT, UPT, UR75, 0x1, URZ ;  /* 0x000000014b047890 */ /* 0x000fc8000fffe0ff */
[----:B------:R-:W-:-:S03]  /*4370*/  UISETP.NE.AND UP0, UPT, UR4, 0x4, UPT ;  /* 0x000000040400788c */ /* 0x000fc6000bf05270 */
[----:B------:R1:W-:Y:S01]  /*4380*/  UTCBAR [UR5], URZ ;  /* 0x000000ff050073e9 */ /* 0x0003e200080000ff */
[----:B------:R-:W-:Y:S02]  /*4390*/  USEL UR6, URZ, 0x1, UP0 ;  /* 0x00000001ff067887 */ /* 0x000fe40008000000 */
[----:B------:R-:W-:-:S04]  /*43a0*/  USEL UR75, UR4, URZ, UP0 ;  /* 0x000000ff044b7287 */ /* 0x000fc80008000000 */
[----:B------:R-:W-:Y:S01]  /*43b0*/  LOP3.LUT R11, R11, UR6, RZ, 0x3c, !PT ;  /* 0x000000060b0b7c12 */ /* 0x000fe2000f8e3cff */
[----:B------:R-:W-:Y:S07]  /*43c0*/  @P1 BRA `(.L_x_68) ;  /* 0xfffffff400501947 */ /* 0x000fee000383ffff */
[----:B------:R-:W2:Y:S01]  /*43d0*/  S2UR UR8, SR_CgaCtaId ;  /* 0x00000000000879c3 */ /* 0x000ea20000008800 */
[----:B------:R-:W-:Y:S01]  /*43e0*/  ELECT P0, URZ, PT ;  /* 0x0000000000ff782f */ /* 0x000fe20003800000 */
[----:B------:R-:W-:Y:S01]  /*43f0*/  IMAD.MOV.U32 R0, RZ, RZ, 0x1 ;  /* 0x00000001ff007424 */ /* 0x000fe200078e00ff */
[----:B------:R-:W-:Y:S01]  /*4400*/  UIADD3 UR71, UPT, UPT, UR71, 0xb0, URZ ;  /* 0x000000b047477890 */ /* 0x000fe2000fffe0ff */
[----:B------:R-:W-:Y:S01]  /*4410*/  SHF.L.U32 R3, R11, 0x1f, RZ ;  /* 0x0000001f0b037819 */ /* 0x000fe200000006ff */
[----:B------:R-:W-:-:S03]  /*4420*/  UMOV UR4, 0x40 ;  /* 0x0000004000047882 */ /* 0x000fc60000000000 */
[----:B------:R-:W-:Y:S01]  /*4430*/  UVIRTCOUNT.DEALLOC.SMPOOL 0x80 ;  /* 0x000000800000784c */ /* 0x000fe20000000000 */
[----:B--2---:R-:W-:Y:S02]  /*4440*/  ULEA UR8, UR8, UR4, 0x18 ;  /* 0x0000000408087291 */ /* 0x004fe4000f8ec0ff */
[----:B------:R-:W-:-:S07]  /*4450*/  ULEA UR4, UR75, UR71, 0x3 ;  /* 0x000000474b047291 */ /* 0x000fce000f8e18ff */
[----:B------:R2:W-:Y:S02]  /*4460*/  @P0 STS.U8 [UR8+0x1c], R0 ;  /* 0x00001c00ff000988 */ /* 0x0005e40008000008 */
[----:B------:R-:W3:Y:S02]  /*4470*/  SYNCS.PHASECHK.TRANS64.TRYWAIT P0, [UR4], R3 ;  /* 0x00000003ff0075a7 */ /* 0x000ee40008001104 */
[----:B--23--:R-:W-:Y:S05]  /*4480*/  @!P0 BRA `(.L_x_69) ;  /* 0x0000005000f48947 */ /* 0x00cfea0003800000 */
.L_x_156:
[----:B------:R-:W-:-:S04]  /*4490*/  UIADD3 UR4, UPT, UPT, UR75, 0x1, URZ ;  /* 0x000000014b047890 */ /* 0x000fc8000fffe0ff */
[----:B------:R-:W-:-:S04]  /*44a0*/  UISETP.NE.AND UP0, UPT, UR4, 0x4, UPT ;  /* 0x000000040400788c */ /* 0x000fc8000bf05270 */
[----:B------:R-:W-:Y:S02]  /*44b0*/  USEL UR6, URZ, 0x1, UP0 ;  /* 0x00000001ff067887 */ /* 0x000fe40008000000 */
[----:B------:R-:W-:-:S04]  /*44c0*/  USEL UR4, UR4, URZ, UP0 ;  /* 0x000000ff04047287 */ /* 0x000fc80008000000 */
[----:B-1----:R-:W-:Y:S01]  /*44d0*/  ULEA UR5, UR4, UR71, 0x3 ;  /* 0x0000004704057291 */ /* 0x002fe2000f8e18ff */
[----:B------:R-:W-:-:S04]  /*44e0*/  LOP3.LUT R2, R11, UR6, RZ, 0x3c, !PT ;  /* 0x000000060b027c12 */ /* 0x000fc8000f8e3cff */
[----:B--2---:R-:W-:-:S04]  /*44f0*/  SHF.L.U32 R3, R2, 0x1f, RZ ;  /* 0x0000001f02037819 */ /* 0x004fc800000006ff */
[----:B------:R-:W1:Y:S02]  /*4500*/  SYNCS.PHASECHK.TRANS64.TRYWAIT P0, [UR5], R3 ;  /* 0x00000003ff0075a7 */ /* 0x000e640008001105 */
[----:B-1----:R-:W-:Y:S05]  /*4510*/  @!P0 BRA `(.L_x_70) ;  /* 0x0000005000e88947 */ /* 0x002fea0003800000 */
.L_x_158:
[----:B------:R-:W-:-:S04]  /*4520*/  UIADD3 UR4, UPT, UPT, UR4, 0x1, URZ ;  /* 0x0000000104047890 */ /* 0x000fc8000fffe0ff */
[----:B------:R-:W-:-:S04]  /*4530*/  UISETP.NE.AND UP0, UPT, UR4, 0x4, UPT ;  /* 0x000000040400788c */ /* 0x000fc8000bf05270 */
[----:B------:R-:W-:Y:S02]  /*4540*/  USEL UR6, URZ, 0x1, UP0 ;  /* 0x00000001ff067887 */ /* 0x000fe40008000000 */
[----:B------:R-:W-:-:S04]  /*4550*/  USEL UR4, UR4, URZ, UP0 ;  /* 0x000000ff04047287 */ /* 0x000fc80008000000 */
[----:B------:R-:W-:Y:S01]  /*4560*/  ULEA UR5, UR4, UR71, 0x3 ;  /* 0x0000004704057291 */ /* 0x000fe2000f8e18ff */
[----:B------:R-:W-:-:S04]  /*4570*/  LOP3.LUT R2, R2, UR6, RZ, 0x3c, !PT ;  /* 0x0000000602027c12 */ /* 0x000fc8000f8e3cff */
[----:B-1----:R-:W-:-:S04]  /*4580*/  SHF.L.U32 R3, R2, 0x1f, RZ ;  /* 0x0000001f02037819 */ /* 0x002fc800000006ff */
[----:B------:R-:W1:Y:S02]  /*4590*/  SYNCS.PHASECHK.TRANS64.TRYWAIT P0, [UR5], R3 ;  /* 0x00000003ff0075a7 */ /* 0x000e640008001105 */
[----:B-1----:R-:W-:Y:S05]  /*45a0*/  @!P0 BRA `(.L_x_71) ;  /* 0x0000005000dc8947 */ /* 0x002fea0003800000 */
.L_x_160:
[----:B------:R-:W-:-:S04]  /*45b0*/  UIADD3 UR4, UPT, UPT, UR4, 0x1, URZ ;  /* 0x0000000104047890 */ /* 0x000fc8000fffe0ff */
[----:B------:R-:W-:-:S04]  /*45c0*/  UISETP.NE.AND UP0, UPT, UR4, 0x4, UPT ;  /* 0x000000040400788c */ /* 0x000fc8000bf05270 */
[----:B------:R-:W-:Y:S02]  /*45d0*/  USEL UR5, URZ, 0x1, UP0 ;  /* 0x00000001ff057887 */ /* 0x000fe40008000000 */
[----:B------:R-:W-:-:S04]  /*45e0*/  USEL UR4, UR4, URZ, UP0 ;  /* 0x000000ff04047287 */ /* 0x000fc80008000000 */
[----:B------:R-:W-:Y:S01]  /*45f0*/  ULEA UR4, UR4, UR71, 0x3 ;  /* 0x0000004704047291 */ /* 0x000fe2000f8e18ff */
[----:B-1----:R-:W-:-:S04]  /*4600*/  LOP3.LUT R3, R2, UR5, RZ, 0x3c, !PT ;  /* 0x0000000502037c12 */ /* 0x002fc8000f8e3cff */
[----:B------:R-:W-:-:S04]  /*4610*/  SHF.L.U32 R3, R3, 0x1f, RZ ;  /* 0x0000001f03037819 */ /* 0x000fc800000006ff */
[----:B------:R-:W1:Y:S02]  /*4620*/  SYNCS.PHASECHK.TRANS64.TRYWAIT P0, [UR4], R3 ;  /* 0x00000003ff0075a7 */ /* 0x000e640008001104 */
[----:B-1----:R-:W-:Y:S05]  /*4630*/  @!P0 BRA `(.L_x_72) ;  /* 0x0000005000d08947 */ /* 0x002fea0003800000 */
.L_x_162:
[----:B------:R-:W-:Y:S01]  /*4640*/  NOP ;  /* 0x0000000000007918 */ /* 0x000fe20000000000 */
[----:B-1----:R-:W1:Y:S01]  /*4650*/  LDS R0, [UR8+0x14] ;  /* 0x00001408ff007984 */ /* 0x002e620008000800 */
[----:B------:R-:W-:Y:S01]  /*4660*/  R2UR UR4, R15 ;  /* 0x000000000f0472ca */ /* 0x000fe200000e0000 */
[----:B------:R-:W-:Y:S01]  /*4670*/  UMOV UR5, 0xffff ;  /* 0x0000ffff00057882 */ /* 0x000fe20000000000 */
[----:B------:R-:W-:-:S11]  /*4680*/  UMOV UR6, 0x1 ;  /* 0x0000000100067882 */ /* 0x000fd60000000000 */
[----:B------:R-:W-:-:S04]  /*4690*/  ULOP3.LUT UR4, UR4, 0xffff, URZ, 0xc0, !UPT ;  /* 0x0000ffff04047892 */ /* 0x000fc8000f8ec0ff */
[----:B------:R-:W-:-:S04]  /*46a0*/  USHF.R.U32.HI UR4, URZ, 0x5, UR4 ;  /* 0x00000005ff047899 */ /* 0x000fc80008011604 */
[----:B------:R-:W-:Y:S02]  /*46b0*/  USHF.L.U32 UR5, UR5, UR4, URZ ;  /* 0x0000000405057299 */ /* 0x000fe400080006ff */
[----:B------:R-:W-:-:S04]  /*46c0*/  USHF.L.U32 UR4, UR6, UR4, URZ ;  /* 0x0000000406047299 */ /* 0x000fc800080006ff */
[----:B-1----:R-:W-:-:S04]  /*46d0*/  LOP3.LUT R0, R0, UR5, RZ, 0xc0, !PT ;  /* 0x0000000500007c12 */ /* 0x002fc8000f8ec0ff */
[----:B------:R-:W-:-:S13]  /*46e0*/  ISETP.NE.AND P0, PT, R0, UR5, PT ;  /* 0x0000000500007c0c */ /* 0x000fda000bf05270 */
[----:B------:R-:W-:Y:S05]  /*46f0*/  @P0 BRA `(.L_x_73) ;  /* 0x0000000000580947 */ /* 0x000fea0003800000 */
[----:B------:R-:W1:Y:S02]  /*4700*/  LDS R0, [UR8+0x18] ;  /* 0x00001808ff007984 */ /* 0x000e640008000800 */
[----:B-1----:R-:W-:-:S04]  /*4710*/  LOP3.LUT R0, R0, UR4, RZ, 0xc0, !PT ;  /* 0x0000000400007c12 */ /* 0x002fc8000f8ec0ff */
[----:B------:R-:W-:-:S13]  /*4720*/  ISETP.NE.AND P0, PT, R0, UR4, PT ;  /* 0x0000000400007c0c */ /* 0x000fda000bf05270 */
[----:B------:R-:W-:Y:S05]  /*4730*/  @P0 BRA `(.L_x_74) ;  /* 0x00000000003c0947 */ /* 0x000fea0003800000 */
[----:B------:R-:W1:Y:S01]  /*4740*/  S2R R2, SR_LANEID ;  /* 0x0000000000027919 */ /* 0x000e620000000000 */
[----:B------:R-:W-:Y:S01]  /*4750*/  ULOP3.LUT UR5, URZ, UR5, URZ, 0x33, !UPT ;  /* 0x00000005ff057292 */ /* 0x000fe2000f8e33ff */
[----:B------:R-:W-:Y:S01]  /*4760*/  LOP3.LUT R4, RZ, UR4, RZ, 0x33, !PT ;  /* 0x00000004ff047c12 */ /* 0x000fe2000f8e33ff */
[----:B------:R-:W-:Y:S02]  /*4770*/  VOTEU.ANY UR4, UPT, PT ;  /* 0x0000000000047886 */ /* 0x000fe400038e0100 */
[----:B------:R-:W-:Y:S01]  /*4780*/  UFLO.U32 UR4, UR4 ;  /* 0x00000004000472bd */ /* 0x000fe200080e0000 */
[----:B------:R-:W2:Y:S01]  /*4790*/  REDUX UR6, R4 ;  /* 0x00000000040673c4 */ /* 0x000ea20000000000 */
[----:B------:R-:W-:-:S06]  /*47a0*/  IMAD.U32 R0, RZ, RZ, UR5 ;  /* 0x00000005ff007e24 */ /* 0x000fcc000f8e00ff */
[----:B------:R3:W-:Y:S01]  /*47b0*/  UTCATOMSWS.AND URZ, UR5 ;  /* 0x0000000500ff79e3 */ /* 0x0007e20008000000 */
[----:B------:R-:W4:Y:S01]  /*47c0*/  REDUX UR7, R0 ;  /* 0x00000000000773c4 */ /* 0x000f220000000000 */
[----:B-1----:R-:W-:Y:S01]  /*47d0*/  ISETP.EQ.U32.AND P0, PT, R2, UR4, PT ;  /* 0x0000000402007c0c */ /* 0x002fe2000bf02070 */
[----:B--2---:R-:W-:Y:S01]  /*47e0*/  IMAD.U32 R2, RZ, RZ, UR6 ;  /* 0x00000006ff027e24 */ /* 0x004fe2000f8e00ff */
[----:B----4-:R-:W-:-:S11]  /*47f0*/  MOV R3, UR7 ;  /* 0x0000000700037c02 */ /* 0x010fd60008000f00 */
[----:B------:R3:W-:Y:S04]  /*4800*/  @P0 ATOMS.AND RZ, [UR8+0x14], R3 ;  /* 0x00001403ffff098c */ /* 0x0007e8000a800008 */
[----:B------:R3:W-:Y:S01]  /*4810*/  @P0 ATOMS.AND RZ, [UR8+0x18], R2 ;  /* 0x00001802ffff098c */ /* 0x0007e2000a800008 */
[----:B------:R-:W-:Y:S05]  /*4820*/  BRA `(.L_x_75) ;  /* 0x0000000000147947 */ /* 0x000fea0003800000 */
.L_x_74:
[----:B------:R-:W-:Y:S02]  /*4830*/  MOV R2, 0x4850 ;  /* 0x0000485000027802 */ /* 0x000fe40000000f00 */
[----:B-----5:R-:W-:Y:S05]  /*4840*/  CALL.REL.NOINC `($__internal_0_$__cuda_sm10x_tcgen05_guardrail_trap_col_being_dealloced_not_returned_by_alloc) ;  /* 0x0000005400b47944 */ /* 0x020fea0003c00000 */
[----:B------:R-:W-:Y:S05]  /*4850*/  BRA `(.L_x_75) ;  /* 0x0000000000087947 */ /* 0x000fea0003800000 */
.L_x_73:
[----:B------:R-:W-:Y:S02]  /*4860*/  MOV R2, 0x4880 ;  /* 0x0000488000027802 */ /* 0x000fe40000000f00 */
[----:B-----5:R-:W-:Y:S05]  /*4870*/  CALL.REL.NOINC `($__internal_2_$__cuda_sm10x_tcgen05_guardrail_trap_unallocated_columns_being_dealloced) ;  /* 0x0000005400c07944 */ /* 0x020fea0003c00000 */
.L_x_75:
[----:B------:R-:W-:Y:S01]  /*4880*/  NOP ;  /* 0x0000000000007918 */ /* 0x000fe20000000000 */
[----:B---3--:R-:W-:Y:S05]  /*4890*/  EXIT ;  /* 0x000000000000794d */ /* 0x008fea0003800000 */
.L_x_57:
[----:B------:R-:W-:-:S09]  /*48a0*/  UISETP.NE.OR UP0, UPT, UR17, 0x3, !UP5 ;  /* 0x000000031100788c */ /* 0x000fd2000ef05670 */
[----:B------:R-:W-:Y:S05]  /*48b0*/  BRA.U UP0, `(.L_x_76) ;  /* 0x00000011005c7547 */ /* 0x000fea000b800000 */
[----:B------:R-:W2:Y:S01]  /*48c0*/  LDCU UR31, c[0x0][0x370] ;  /* 0x00006e00ff1f77ac */ /* 0x000ea20008000800 */
[----:B------:R-:W3:Y:S01]  /*48d0*/  LDC.64 R16, c[0x0][0x348] ;  /* 0x0000d200ff107b82 */ /* 0x000ee20000000a00 */
[----:B------:R-:W-:Y:S02]  /*48e0*/  HFMA2 R13, -RZ, RZ, 0, 0 ;  /* 0x00000000ff0d7431 */ /* 0x000fe400000001ff */
[----:B------:R-:W-:Y:S01]  /*48f0*/  IMAD.MOV.U32 R15, RZ, RZ, 0x1 ;  /* 0x00000001ff0f7424 */ /* 0x000fe200078e00ff */
[----:B------:R-:W2:Y:S01]  /*4900*/  LDCU.128 UR40, c[0x0][0xb10] ;  /* 0x00016200ff2877ac */ /* 0x000ea20008000c00 */
[----:B------:R-:W-:Y:S01]  /*4910*/  IMAD.MOV.U32 R14, RZ, RZ, RZ ;  /* 0x000000ffff0e7224 */ /* 0x000fe200078e00ff */
[----:B------:R-:W-:Y:S01]  /*4920*/  MOV R7, 0x2000 ;  /* 0x0000200000077802 */ /* 0x000fe20000000f00 */
[----:B------:R-:W4:Y:S01]  /*4930*/  LDCU UR30, c[0x0][0x374] ;  /* 0x00006e80ff1e77ac */ /* 0x000f220008000800 */
[----:B------:R-:W1:Y:S01]  /*4940*/  LDC.64 R2, c[0x0][0x888] ;  /* 0x00022200ff027b82 */ /* 0x000e620000000a00 */
[----:B------:R-:W4:Y:S01]  /*4950*/  LDCU UR15, c[0x0][0xb0c] ;  /* 0x00016180ff0f77ac */ /* 0x000f220008000800 */
[----:B------:R-:W3:Y:S06]  /*4960*/  LDCU UR45, c[0x0][0xb20] ;  /* 0x00016400ff2d77ac */ /* 0x000eec0008000800 */
[----:B------:R-:W1:Y:S01]  /*4970*/  LDC.64 R4, c[0x0][0x890] ;  /* 0x00022400ff047b82 */ /* 0x000e620000000a00 */
[----:B------:R-:W3:Y:S01]  /*4980*/  LDCU UR4, c[0x0][0xb30] ;  /* 0x00016600ff0477ac */ /* 0x000ee20008000800 */
[----:B------:R-:W-:Y:S01]  /*4990*/  UMOV UR21, 0x400 ;  /* 0x0000040000157882 */ /* 0x000fe20000000000 */
[----:B--2---:R-:W-:-:S02]  /*49a0*/  UIMAD.WIDE.U32 UR6, UR31, UR40, URZ ;  /* 0x000000281f0672a5 */ /* 0x004fc4000f8e00ff */
[----:B----4-:R-:W-:Y:S02]  /*49b0*/  UIMAD.WIDE.U32 UR8, UR30, UR43, URZ ;  /* 0x0000002b1e0872a5 */ /* 0x010fe4000f8e00ff */
[----:B------:R-:W-:Y:S02]  /*49c0*/  ULEA UR21, UR63, UR21, 0x18 ;  /* 0x000000153f157291 */ /* 0x000fe4000f8ec0ff */
[----:B------:R-:W-:Y:S02]  /*49d0*/  UPLOP3.LUT UP3, UPT, UPT, UPT, UPT, 0x40, 0x4 ;  /* 0x000000000004789c */ /* 0x000fe40003f6e870 */
[----:B------:R-:W-:Y:S01]  /*49e0*/  UIADD3 UR37, UPT, UPT, UR21, 0x38, URZ ;  /* 0x0000003815257890 */ /* 0x000fe2000fffe0ff */
[----:B------:R-:W-:Y:S01]  /*49f0*/  UMOV UR6, UR7 ;  /* 0x0000000700067c82 */ /* 0x000fe20008000000 */
[----:B------:R-:W-:Y:S01]  /*4a00*/  UMOV UR38, UR9 ;  /* 0x0000000900267c82 */ /* 0x000fe20008000000 */
[----:B------:R-:W-:Y:S02]  /*4a10*/  UISETP.GE.AND UP0, UPT, UR39, 0x1, UPT ;  /* 0x000000012700788c */ /* 0x000fe4000bf06270 */
[----:B------:R-:W-:Y:S01]  /*4a20*/  UISETP.NE.AND UP4, UPT, UR39, 0x1, UPT ;  /* 0x000000012700788c */ /* 0x000fe2000bf85270 */
[----:B------:R-:W2:Y:S01]  /*4a30*/  LDCU.64 UR22, c[0x0][0xb28] ;  /* 0x00016500ff1677ac */ /* 0x000ea20008000a00 */
[----:B------:R-:W-:-:S02]  /*4a40*/  UISETP.NE.AND UP6, UPT, UR15, 0x1, UPT ;  /* 0x000000010f00788c */ /* 0x000fc4000bfc5270 */
[----:B------:R-:W-:Y:S02]  /*4a50*/  UISETP.NE.AND UP5, UPT, UR42, 0x1, UPT ;  /* 0x000000012a00788c */ /* 0x000fe4000bfa5270 */
[----:B------:R-:W-:Y:S02]  /*4a60*/  UIADD3 UR33, UPT, UPT, UR21, 0x20, URZ ;  /* 0x0000002015217890 */ /* 0x000fe4000fffe0ff */
[----:B------:R-:W-:Y:S02]  /*4a70*/  UIADD3 UR25, UPT, UPT, UR21, 0x28, URZ ;  /* 0x0000002815197890 */ /* 0x000fe4000fffe0ff */
[----:B------:R-:W-:Y:S02]  /*4a80*/  UIADD3 UR17, UPT, UPT, UR21, 0x30, URZ ;  /* 0x0000003015117890 */ /* 0x000fe4000fffe0ff */
[----:B------:R-:W-:Y:S02]  /*4a90*/  UPRMT UR37, UR63, 0x654, UR37 ;  /* 0x000006543f257896 */ /* 0x000fe40008000025 */
[----:B------:R-:W-:-:S02]  /*4aa0*/  USHF.R.U32.HI UR44, URZ, UR41, UR6 ;  /* 0x00000029ff2c7299 */ /* 0x000fc40008011606 */
[----:B---3--:R-:W-:Y:S02]  /*4ab0*/  USHF.R.U32.HI UR38, URZ, UR45, UR38 ;  /* 0x0000002dff267299 */ /* 0x008fe40008011626 */
[----:B------:R-:W-:-:S11]  /*4ac0*/  UISETP.NE.AND UP2, UPT, UR4, 0x1, UPT ;  /* 0x000000010400788c */ /* 0x000fd6000bf45270 */
.L_x_87:
[C---:B------:R-:W-:Y:S02]  /*4ad0*/  LEA R12, R14.reuse, UR21, 0x3 ;  /* 0x000000150e0c7c11 */ /* 0x040fe4000f8e18ff */
[----:B------:R-:W-:Y:S02]  /*4ae0*/  SHF.L.U32 R9, R13, 0x1f, RZ ;  /* 0x0000001f0d097819 */ /* 0x000fe400000006ff */
[----:B------:R-:W-:Y:S02]  /*4af0*/  LEA R10, R14, UR21, 0x4 ;  /* 0x000000150e0a7c11 */ /* 0x000fe4000f8e20ff */
[----:B---3--:R-:W3:Y:S02]  /*4b00*/  SYNCS.PHASECHK.TRANS64.TRYWAIT P0, [R12+URZ+0x70], R9 ;  /* 0x000070090c0075a7 */ /* 0x008ee400080011ff */
[----:B---3--:R-:W-:Y:S05]  /*4b10*/  @!P0 BRA `(.L_x_77) ;  /* 0x0000004c00b08947 */ /* 0x008fea0003800000 */
.L_x_163:
[----:B---3--:R-:W3:Y:S01]  /*4b20*/  LDS.128 R8, [R10+0x100] ;  /* 0x000100000a087984 */ /* 0x008ee20000000c00 */
[----:B------:R-:W-:Y:S01]  /*4b30*/  UISETP.GE.AND UP0, UPT, UR39, 0x1, UPT ;  /* 0x000000012700788c */ /* 0x000fe2000bf06270 */
[----:B------:R-:W-:Y:S01]  /*4b40*/  @!PT LDS RZ, [RZ] ;  /* 0x00000000fffff984 */ /* 0x000fe20000000800 */
[----:B------:R-:W-:Y:S01]  /*4b50*/  @!PT LDS RZ, [RZ] ;  /* 0x00000000fffff984 */ /* 0x000fe20000000800 */
[----:B------:R-:W-:Y:S01]  /*4b60*/  @!PT LDS RZ, [RZ] ;  /* 0x00000000fffff984 */ /* 0x000fe20000000800 */
[----:B------:R-:W-:Y:S01]  /*4b70*/  @!PT LDS RZ, [RZ] ;  /* 0x00000000fffff984 */ /* 0x000fe20000000800 */
[----:B------:R4:W-:Y:S06]  /*4b80*/  MEMBAR.ALL.CTA ;  /* 0x0000000000007992 */ /* 0x0009ec0000008000 */
[----:B----4-:R-:W4:Y:S01]  /*4b90*/  FENCE.VIEW.ASYNC.S ;  /* 0x00000000000073c6 */ /* 0x010f220000000000 */
[----:B---3--:R-:W-:Y:S11]  /*4ba0*/  LOP3.LUT P0, RZ, R10, 0x1, RZ, 0xc0, !PT ;  /* 0x000000010aff7812 */ /* 0x008ff6000780c0ff */
[----:B------:R-:W-:Y:S02]  /*4bb0*/  @!UPT UIADD3 URZ, UPT, UPT, URZ, URZ, URZ ;  /* 0x000000fffffff290 */ /* 0x000fe4000fffe0ff */
[----:B----4-:R-:W-:Y:S01]  /*4bc0*/  VOTEU.ANY UP1, P0 ;  /* 0x0000000000ff7886 */ /* 0x010fe20000020100 */
[----:B------:R-:W-:Y:S11]  /*4bd0*/  PLOP3.LUT P0, PT, PT, PT, UP1, 0x80, 0x8 ;  /* 0x000000000008781c */ /* 0x000ff60003f0f018 */
[----:B------:R-:W-:Y:S02]  /*4be0*/  @!UPT UIADD3 URZ, UPT, UPT, URZ, URZ, URZ ;  /* 0x000000fffffff290 */ /* 0x000fe4000fffe0ff */
[----:B------:R-:W-:Y:S02]  /*4bf0*/  @P0 SHF.R.U32.HI R0, RZ, 0x10, R9 ;  /* 0x00000010ff000819 */ /* 0x000fe40000011609 */
[----:B------:R-:W-:Y:S02]  /*4c00*/  @P0 MOV R6, R8 ;  /* 0x0000000800060202 */ /* 0x000fe40000000f00 */
[----:B------:R-:W-:Y:S01]  /*4c10*/  @P0 R2UR UR4, R0 ;  /* 0x00000000000402ca */ /* 0x000fe200000e0000 */
[----:B------:R-:W-:Y:S01]  /*4c20*/  VIADD R0, R12, 0x80 ;  /* 0x000000800c007836 */ /* 0x000fe20000000000 */
[----:B------:R-:W-:Y:S02]  /*4c30*/  @P0 LOP3.LUT R8, R9, 0xffff, RZ, 0xc0, !PT ;  /* 0x0000ffff09080812 */ /* 0x000fe400078ec0ff */
[----:B------:R-:W-:Y:S02]  /*4c40*/  @P0 R2UR UR6, R6 ;  /* 0x00000000060602ca */ /* 0x000fe400000e0000 */
[----:B------:R-:W-:Y:S02]  /*4c50*/  PRMT R0, RZ, 0x654, R0 ;  /* 0x00000654ff007816 */ /* 0x000fe40000000000 */
[----:B------:R-:W-:Y:S02]  /*4c60*/  @P0 R2UR UR5, R8 ;  /* 0x00000000080502ca */ /* 0x000fe400000e0000 */
[----:B------:R3:W-:Y:S03]  /*4c70*/  SYNCS.ARRIVE.TRANS64.RED.A1T0 RZ, [R0+URZ], RZ ;  /* 0x000000ff00ff79a7 */ /* 0x0007e600081004ff */
[----:B------:R-:W-:Y:S04]  /*4c80*/  @UP1 UMOV UR29, UR4 ;  /* 0x00000004001d1c82 */ /* 0x000fe80008000000 */
[----:B------:R-:W-:Y:S04]  /*4c90*/  @UP1 UMOV UR14, UR6 ;  /* 0x00000006000e1c82 */ /* 0x000fe80008000000 */
[----:B------:R-:W-:Y:S01]  /*4ca0*/  @UP1 UMOV UR13, UR5 ;  /* 0x00000005000d1c82 */ /* 0x000fe20008000000 */
[----:B------:R-:W-:Y:S05]  /*4cb0*/  BRA.U !UP0, `(.L_x_78) ;  /* 0x0000000108a47547 */ /* 0x000fea000b800000 */
[----:B------:R-:W-:Y:S02]  /*4cc0*/  UIMAD.WIDE.U32 UR18, UR13, UR43, URZ ;  /* 0x0000002b0d1272a5 */ /* 0x000fe4000f8e00ff */
[----:B------:R-:W-:Y:S02]  /*4cd0*/  UIMAD.WIDE.U32 UR26, UR14, UR40, URZ ;  /* 0x000000280e1a72a5 */ /* 0x000fe4000f8e00ff */
[----:B------:R-:W-:Y:S02]  /*4ce0*/  USEL UR4, UR30, UR38, !UP5 ;  /* 0x000000261e047287 */ /* 0x000fe4000e800000 */
[----:B------:R-:W-:Y:S02]  /*4cf0*/  USEL UR7, UR31, UR44, !UP6 ;  /* 0x0000002c1f077287 */ /* 0x000fe4000f000000 */
[----:B--2---:R-:W-:Y:S02]  /*4d00*/  UIMAD.WIDE.U32 UR8, UR4, UR22, URZ ;  /* 0x00000016040872a5 */ /* 0x004fe4000f8e00ff */
[----:B------:R-:W-:Y:S01]  /*4d10*/  UIMAD.WIDE.U32 UR10, UR7, UR22, URZ ;  /* 0x00000016070a72a5 */ /* 0x000fe2000f8e00ff */
[----:B------:R-:W-:Y:S02]  /*4d20*/  UMOV UR5, UR19 ;  /* 0x0000001300057c82 */ /* 0x000fe40008000000 */
[----:B------:R-:W-:Y:S03]  /*4d30*/  USHF.R.U32.HI UR6, URZ, UR45, UR5 ;  /* 0x0000002dff067299 */ /* 0x000fe60008011605 */
[----:B------:R-:W-:Y:S01]  /*4d40*/  UMOV UR5, UR27 ;  /* 0x0000001b00057c82 */ /* 0x000fe20008000000 */
[----:B------:R-:W-:Y:S02]  /*4d50*/  USEL UR6, UR13, UR6, !UP5 ;  /* 0x000000060d067287 */ /* 0x000fe4000e800000 */
[----:B------:R-:W-:Y:S03]  /*4d60*/  USHF.R.U32.HI UR12, URZ, UR41, UR5 ;  /* 0x00000029ff0c7299 */ /* 0x000fe60008011605 */
[----:B------:R-:W-:Y:S02]  /*4d70*/  UMOV UR5, UR9 ;  /* 0x0000000900057c82 */ /* 0x000fe40008000000 */
[----:B------:R-:W-:Y:S03]  /*4d80*/  @UP4 USHF.R.U32.HI UR4, URZ, UR23, UR5 ;  /* 0x00000017ff044299 */ /* 0x000fe60008011605 */
[----:B------:R-:W-:Y:S01]  /*4d90*/  UMOV UR5, UR11 ;  /* 0x0000000b00057c82 */ /* 0x000fe20008000000 */
[----:B------:R-:W-:Y:S02]  /*4da0*/  UIMAD UR4, UR39, UR4, URZ ;  /* 0x00000004270472a4 */ /* 0x000fe4000f8e02ff */
[----:B------:R-:W-:Y:S02]  /*4db0*/  @UP4 USHF.R.U32.HI UR7, URZ, UR23, UR5 ;  /* 0x00000017ff074299 */ /* 0x000fe40008011605 */
[----:B------:R-:W-:Y:S02]  /*4dc0*/  UIMAD.WIDE.U32 UR10, UR6, UR22, URZ ;  /* 0x00000016060a72a5 */ /* 0x000fe4000f8e00ff */
[----:B------:R-:W-:Y:S02]  /*4dd0*/  USEL UR5, UR14, UR12, !UP6 ;  /* 0x0000000c0e057287 */ /* 0x000fe4000f000000 */
[----:B------:R-:W-:Y:S02]  /*4de0*/  UIMAD UR8, UR39, UR7, URZ ;  /* 0x00000007270872a4 */ /* 0x000fe4000f8e02ff */
[----:B------:R-:W-:Y:S03]  /*4df0*/  UISETP.GE.AND UP0, UPT, UR6, UR4, UPT ;  /* 0x000000040600728c */ /* 0x000fe6000bf06270 */
[----:B------:R-:W-:Y:S01]  /*4e00*/  UMOV UR4, UR11 ;  /* 0x0000000b00047c82 */ /* 0x000fe20008000000 */
[----:B------:R-:W-:Y:S02]  /*4e10*/  UISETP.GE.OR UP0, UPT, UR5, UR8, UP0 ;  /* 0x000000080500728c */ /* 0x000fe40008706670 */
[----:B------:R-:W-:Y:S02]  /*4e20*/  USHF.R.U32.HI UR4, URZ, UR23, UR4 ;  /* 0x00000017ff047299 */ /* 0x000fe40008011604 */
[----:B------:R-:W-:Y:S02]  /*4e30*/  UIMAD.WIDE.U32 UR8, UR5, UR22, URZ ;  /* 0x00000016050872a5 */ /* 0x000fe4000f8e00ff */
[----:B------:R-:W-:Y:S04]  /*4e40*/  USEL UR10, UR6, UR4, !UP4 ;  /* 0x00000004060a7287 */ /* 0x000fe8000e000000 */
[----:B------:R-:W-:Y:S01]  /*4e50*/  UIADD3 UR11, UPT, UPT, -UR10, URZ, URZ ;  /* 0x000000ff0a0b7290 */ /* 0x000fe2000fffe1ff */
[----:B------:R-:W-:Y:S02]  /*4e60*/  @!UP0 UMOV UR4, UR9 ;  /* 0x0000000900048c82 */ /* 0x000fe40008000000 */
[----:B------:R-:W-:Y:S02]  /*4e70*/  @!UP0 USHF.R.U32.HI UR4, URZ, UR23, UR4 ;  /* 0x00000017ff048299 */ /* 0x000fe40008011604 */
[----:B------:R-:W-:Y:S02]  /*4e80*/  UIMAD UR8, UR39, UR11, UR6 ;  /* 0x0000000b270872a4 */ /* 0x000fe4000f8e0206 */
[----:B------:R-:W-:Y:S04]  /*4e90*/  @!UP0 USEL UR4, UR5, UR4, !UP4 ;  /* 0x0000000405048287 */ /* 0x000fe8000e000000 */
[----:B------:R-:W-:Y:S02]  /*4ea0*/  @!UP0 UIMAD UR8, UR7, UR8, UR4 ;  /* 0x00000008070882a4 */ /* 0x000fe4000f8e0204 */
[----:B------:R-:W-:Y:S02]  /*4eb0*/  @!UP0 UIADD3 UR9, UPT, UPT, UR10, -UR4, URZ ;  /* 0x800000040a098290 */ /* 0x000fe4000fffe0ff */
[----:B------:R-:W-:Y:S02]  /*4ec0*/  UIADD3 UR4, UPT, UPT, -UR5, URZ, URZ ;  /* 0x000000ff05047290 */ /* 0x000fe4000fffe1ff */
[----:B------:R-:W-:Y:S02]  /*4ed0*/  UIADD3 UR7, UPT, UPT, -UR6, URZ, URZ ;  /* 0x000000ff06077290 */ /* 0x000fe4000fffe1ff */
[----:B------:R-:W-:Y:S02]  /*4ee0*/  @!UP0 UIMAD UR6, UR9, UR39, UR5 ;  /* 0x00000027090682a4 */ /* 0x000fe4000f8e0205 */
[----:B------:R-:W-:Y:S02]  /*4ef0*/  UIMAD UR14, UR15, UR4, UR14 ;  /* 0x000000040f0e72a4 */ /* 0x000fe4000f8e020e */
[----:B------:R-:W-:Y:S01]  /*4f00*/  UIMAD UR13, UR42, UR7, UR13 ;  /* 0x000000072a0d72a4 */ /* 0x000fe2000f8e020d */
[----:B------:R-:W-:Y:S02]  /*4f10*/  @!UP0 UMOV UR5, UR8 ;  /* 0x0000000800058c82 */ /* 0x000fe40008000000 */
[----:B------:R-:W-:Y:S02]  /*4f20*/  UIMAD UR14, UR5, UR15, UR14 ;  /* 0x0000000f050e72a4 */ /* 0x000fe4000f8e020e */
[----:B------:R-:W-:Y:S11]  /*4f30*/  UIMAD UR13, UR6, UR42, UR13 ;  /* 0x0000002a060d72a4 */ /* 0x000ff6000f8e020d */
[----:B------:R-:W-:Y:S01]  /*4f40*/  @!UPT UIADD3 URZ, UPT, UPT, URZ, URZ, URZ ;  /* 0x000000fffffff290 */ /* 0x000fe2000fffe0ff */
.L_x_78:
[----:B------:R-:W4:Y:S01]  /*4f50*/  @!UP2 LDCU.128 UR8, c[0x0][0xb10] ;  /* 0x00016200ff08a7ac */ /* 0x000f220008000c00 */
[C---:B-1----:R-:W-:Y:S02]  /*4f60*/  ISETP.NE.U32.AND P1, PT, R4.reuse, RZ, PT ;  /* 0x000000ff0400720c */ /* 0x042fe40003f25070 */
[----:B------:R-:W-:Y:S02]  /*4f70*/  ISETP.NE.U32.AND P0, PT, R4, RZ, PT ;  /* 0x000000ff0400720c */ /* 0x000fe40003f05070 */
[C---:B------:R-:W-:Y:S02]  /*4f80*/  ISETP.NE.AND.EX P1, PT, R5.reuse, RZ, PT, P1 ;  /* 0x000000ff0500720c */ /* 0x040fe40003f25310 */
[----:B------:R-:W-:Y:S01]  /*4f90*/  ISETP.NE.AND.EX P0, PT, R5, RZ, PT, P0 ;  /* 0x000000ff0500720c */ /* 0x000fe20003f05300 */
[----:B------:R-:W1:Y:S01]  /*4fa0*/  @!UP2 LDCU UR5, c[0x0][0xb0c] ;  /* 0x00016180ff05a7ac */ /* 0x000e620008000800 */
[----:B------:R-:W-:Y:S01]  /*4fb0*/  SHF.L.U32 R9, R15, 0x1f, RZ ;  /* 0x0000001f0f097819 */ /* 0x000fe200000006ff */
[----:B------:R-:W-:Y:S02]  /*4fc0*/  USHF.L.U32 UR35, UR16, 0x6, URZ ;  /* 0x0000000610237899 */ /* 0x000fe400080006ff */
[----:B------:R-:W-:Y:S02]  /*4fd0*/  USHF.L.U32 UR34, UR20, 0x7, URZ ;  /* 0x0000000714227899 */ /* 0x000fe400080006ff */
[----:B----4-:R-:W-:Y:S07]  /*4fe0*/  UIMAD.WIDE.U32 UR6, UR14, UR8, URZ ;  /* 0x000000080e0672a5 */ /* 0x010fee000f8e00ff */
[----:B------:R-:W-:Y:S01]  /*4ff0*/  @!UP2 UMOV UR4, UR7 ;  /* 0x000000070004ac82 */ /* 0x000fe20008000000 */
[----:B-1----:R-:W-:Y:S02]  /*5000*/  @!UP2 UISETP.NE.AND UP0, UPT, UR5, 0x1, UPT ;  /* 0x000000010500a88c */ /* 0x002fe4000bf05270 */
[----:B------:R-:W-:Y:S02]  /*5010*/  @!UP2 USHF.R.U32.HI UR4, URZ, UR9, UR4 ;  /* 0x00000009ff04a299 */ /* 0x000fe40008011604 */
[----:B------:R-:W-:Y:S02]  /*5020*/  UIMAD.WIDE.U32 UR6, UR13, UR11, URZ ;  /* 0x0000000b0d0672a5 */ /* 0x000fe4000f8e00ff */
[----:B------:R-:W-:Y:S02]  /*5030*/  @!UP2 USEL UR8, UR14, UR4, !UP0 ;  /* 0x000000040e08a287 */ /* 0x000fe4000c000000 */
[----:B------:R-:W-:Y:S03]  /*5040*/  @!UP2 UISETP.NE.AND UP0, UPT, UR10, 0x1, UPT ;  /* 0x000000010a00a88c */ /* 0x000fe6000bf05270 */
[----:B------:R-:W-:Y:S02]  /*5050*/  @!UP2 UMOV UR6, UR7 ;  /* 0x000000070006ac82 */ /* 0x000fe40008000000 */
[----:B------:R-:W1:Y:S02]  /*5060*/  @!UP2 LDCU UR4, c[0x0][0xb20] ;  /* 0x00016400ff04a7ac */ /* 0x000e640008000800 */
[----:B-1----:R-:W-:Y:S04]  /*5070*/  @!UP2 USHF.R.U32.HI UR6, URZ, UR4, UR6 ;  /* 0x00000004ff06a299 */ /* 0x002fe80008011606 */
[----:B------:R-:W-:Y:S04]  /*5080*/  @!UP2 USEL UR6, UR13, UR6, !UP0 ;  /* 0x000000060d06a287 */ /* 0x000fe8000c000000 */
[----:B------:R-:W-:Y:S02]  /*5090*/  @!UP2 UIADD3 UR4, UPT, UPT, -UR8, UR6, URZ ;  /* 0x000000060804a290 */ /* 0x000fe4000fffe1ff */
[----:B------:R-:W-:Y:S02]  /*50a0*/  @!UP2 UIADD3 UR6, UPT, UPT, UR8, -UR6, URZ ;  /* 0x800000060806a290 */ /* 0x000fe4000fffe0ff */
[----:B------:R-:W-:Y:S02]  /*50b0*/  @!UP2 UIMAD UR14, UR4, UR5, UR14 ;  /* 0x00000005040ea2a4 */ /* 0x000fe4000f8e020e */
[----:B------:R-:W-:Y:S01]  /*50c0*/  @!UP2 UIMAD UR13, UR6, UR10, UR13 ;  /* 0x0000000a060da2a4 */ /* 0x000fe2000f8e020d */
[----:B------:R-:W-:Y:S11]  /*50d0*/  BRA.U UP3, `(.L_x_79) ;  /* 0x0000000103107547 */ /* 0x000ff6000b800000 */
[----:B---3--:R-:W-:Y:S04]  /*50e0*/  MOV R0, UR53 ;  /* 0x0000003500007c02 */ /* 0x008fe80008000f00 */
[----:B------:R-:W-:Y:S04]  /*50f0*/  SHF.L.U32 R11, R0, 0x1f, RZ ;  /* 0x0000001f000b7819 */ /* 0x000fe800000006ff */
[----:B------:R-:W1:Y:S02]  /*5100*/  SYNCS.PHASECHK.TRANS64.TRYWAIT P2, [UR21+0x68], R11 ;  /* 0x0000680bff0075a7 */ /* 0x000e640008041115 */
[----:B-1----:R-:W-:Y:S05]  /*5110*/  @!P2 BRA `(.L_x_80) ;  /* 0x000000480044a947 */ /* 0x002fea0003800000 */
.L_x_79:
[----:B------:R-:W-:Y:S05]  /*5120*/  @!P1 BRA `(.L_x_81) ;  /* 0x0000000000309947 */ /* 0x000fea0003800000 */
[----:B------:R-:W-:Y:S01]  /*5130*/  ISETP.NE.U32.AND P1, PT, R2, RZ, PT ;  /* 0x000000ff0200720c */ /* 0x000fe20003f25070 */
[----:B------:R-:W4:Y:S01]  /*5140*/  LDCU.64 UR4, c[0x0][0x358] ;  /* 0x00006b00ff0477ac */ /* 0x000f220008000a00 */
[----:B------:R-:W-:Y:S02]  /*5150*/  IMAD.MOV.U32 R61, RZ, RZ, 0x1 ;  /* 0x00000001ff3d7424 */ /* 0x000fe400078e00ff */
[----:B------:R-:W-:Y:S11]  /*5160*/  ISETP.NE.AND.EX P1, PT, R3, RZ, PT, P1 ;  /* 0x000000ff0300720c */ /* 0x000ff60003f25310 */
[----:B------:R-:W-:Y:S02]  /*5170*/  @!UPT UIADD3 URZ, UPT, UPT, URZ, URZ, URZ ;  /* 0x000000fffffff290 */ /* 0x000fe4000fffe0ff */
[----:B-1----:R-:W1:Y:S01]  /*5180*/  @P1 LDC.64 R10, c[0x0][0x888] ;  /* 0x00022200ff0a1b82 */ /* 0x002e620000000a00 */
[----:B---3--:R-:W-:Y:S04]  /*5190*/  @P1 IMAD R0, R4, UR60, RZ ;  /* 0x0000003c04001c24 */ /* 0x008fe8000f8e02ff */
[----:B-1----:R-:W-:Y:S04]  /*51a0*/  @P1 IMAD.WIDE R10, R0, 0x4, R10 ;  /* 0x00000004000a1825 */ /* 0x002fe800078e020a */
[----:B------:R-:W-:Y:S01]  /*51b0*/  HFMA2 R0, -RZ, RZ, 0, 5.9604644775390625e-08 ;  /* 0x00000001ff007431 */ /* 0x000fe200000001ff */
[----:B----45:R4:W5:Y:S04]  /*51c0*/  @P1 LDG.E R27, desc[UR4][R10.64] ;  /* 0x000000040a1b1981 */ /* 0x030968000c1e1900 */
[----:B------:R-:W-:Y:S01]  /*51d0*/  @!P1 PRMT R61, R0, 0x7610, R61 ;  /* 0x00007610003d9816 */ /* 0x000fe2000000003d */
[----:B----4-:R-:W1:Y:S06]  /*51e0*/  @!P1 LDC R27, c[0x0][0x880] ;  /* 0x00022000ff1b9b82 */ /* 0x010e6c0000000800 */
.L_x_81:
[----:B-1---5:R-:W-:Y:S01]  /*51f0*/  @!P0 FSETP.EQ.AND P1, PT, R27, RZ, PT ;  /* 0x000000ff1b00820b */ /* 0x022fe20003f22000 */
[----:B------:R-:W-:Y:S01]  /*5200*/  @!UPT UIADD3 URZ, UPT, UPT, URZ, URZ, URZ ;  /* 0x000000fffffff290 */ /* 0x000fe2000fffe0ff */
[----:B------:R-:W-:Y:S11]  /*5210*/  @!P0 BRA `(.L_x_82) ;  /* 0x0000000000188947 */ /* 0x000ff60003800000 */
[----:B------:R-:W-:Y:S02]  /*5220*/  LOP3.LUT P0, RZ, R61, 0xff, RZ, 0xc0, !PT ;  /* 0x000000ff3dff7812 */ /* 0x000fe4000780c0ff */
[----:B------:R-:W-:Y:S04]  /*5230*/  ISETP.NE.U32.AND P1, PT, R2, RZ, PT ;  /* 0x000000ff0200720c */ /* 0x000fe80003f25070 */
[----:B------:R-:W-:Y:S04]  /*5240*/  ISETP.NE.AND.EX P1, PT, R3, RZ, PT, P1 ;  /* 0x000000ff0300720c */ /* 0x000fe80003f25310 */
[----:B------:R-:W-:Y:S03]  /*5250*/  PLOP3.LUT P1, PT, P1, PT, PT, 0x8, 0x80 ;  /* 0x000000000080781c */ /* 0x000fe60000f2e170 */
[----:B------:R-:W-:Y:S11]  /*5260*/  @P0 FSETP.EQ.AND P1, PT, R27, RZ, PT ;  /* 0x000000ff1b00020b */ /* 0x000ff60003f22000 */
[----:B------:R-:W-:Y:S02]  /*5270*/  @!UPT UIADD3 URZ, UPT, UPT, URZ, URZ, URZ ;  /* 0x000000fffffff290 */ /* 0x000fe4000fffe0ff */
.L_x_82:
[----:B------:R-:W1:Y:S01]  /*5280*/  SYNCS.PHASECHK.TRANS64.TRYWAIT P2, [UR21+0x40], R9 ;  /* 0x00004009ff0075a7 */ /* 0x000e620008041115 */
[----:B------:R-:W-:Y:S04]  /*5290*/  ELECT P0, URZ, PT ;  /* 0x0000000000ff782f */ /* 0x000fe80003800000 */
[----:B------:R-:W-:Y:S11]  /*52a0*/  PLOP3.LUT P1, PT, P1, P0, PT, 0xf2, 0x2f ;  /* 0x00000000002f781c */ /* 0x000ff60000f21e72 */
[----:B------:R-:W-:Y:S02]  /*52b0*/  @!UPT UIADD3 URZ, UPT, UPT, URZ, URZ, URZ ;  /* 0x000000fffffff290 */ /* 0x000fe4000fffe0ff */
[----:B------:R-:W-:Y:S05]  /*52c0*/  @!P1 IADD3 R8, P0, PT, R16, 0x580, RZ ;  /* 0x0000058010089810 */ /* 0x000fea0007f1e0ff */
[----:B------:R-:W-:Y:S01]  /*52d0*/  @!P1 IMAD.X R6, RZ, RZ, R17, P0 ;  /* 0x000000ffff069224 */ /* 0x000fe200000e0611 */
[----:B-1----:R-:W-:Y:S07]  /*52e0*/  @!P2 BRA `(.L_x_83) ;  /* 0x0000004400e8a947 */ /* 0x002fee0003800000 */
.L_x_166:
[----:B------:R-:W-:Y:S01]  /*52f0*/  @!P1 R2UR UR5, R8 ;  /* 0x00000000080592ca */ /* 0x000fe200000e0000 */
[----:B------:R-:W-:Y:S01]  /*5300*/  VOTEU.ALL UP0, P1 ;  /* 0x0000000000ff7886 */ /* 0x000fe20000800000 */
[----:B------:R-:W-:Y:S01]  /*5310*/  @!P1 R2UR UR4, R6 ;  /* 0x00000000060492ca */ /* 0x000fe200000e0000 */
[----:B-1-3--:R-:W-:Y:S01]  /*5320*/  @!P1 IMAD.MOV.U32 R0, RZ, RZ, 0x2000 ;  /* 0x00002000ff009424 */ /* 0x00afe200078e00ff */
[----:B------:R-:W-:Y:S01]  /*5330*/  UMOV UR8, 0x0 ;  /* 0x0000000000087882 */ /* 0x000fe20000000000 */
[----:B------:R-:W-:Y:S01]  /*5340*/  UMOV UR9, 0x10000000 ;  /* 0x1000000000097882 */ /* 0x000fe20000000000 */
[----:B------:R-:W-:Y:S01]  /*5350*/  @!UP0 UIADD3 UR32, UPT, UPT, UR21, 0x400, URZ ;  /* 0x0000040015208890 */ /* 0x000fe2000fffe0ff */
[----:B------:R-:W-:Y:S01]  /*5360*/  @!P1 IADD3 R8, P0, PT, R16, 0x580, RZ ;  /* 0x0000058010089810 */ /* 0x000fe20007f1e0ff */
[----:B------:R-:W-:Y:S01]  /*5370*/  VOTEU.ALL UP0, P1 ;  /* 0x0000000000ff7886 */ /* 0x000fe20000800000 */
[----:B------:R-:W-:Y:S01]  /*5380*/  UMOV UR36, UR60 ;  /* 0x0000003c00247c82 */ /* 0x000fe20008000000 */
[----:B------:R-:W-:Y:S02]  /*5390*/  UPRMT UR6, UR63, 0x654, UR33 ;  /* 0x000006543f067896 */ /* 0x000fe40008000021 */
[----:B------:R-:W-:Y:S02]  /*53a0*/  @!P1 IMAD.X R6, RZ, RZ, R17, P0 ;  /* 0x000000ffff069224 */ /* 0x000fe400000e0611 */
[----:B------:R-:W-:Y:S02]  /*53b0*/  IMAD.U32 R10, RZ, RZ, UR5 ;  /* 0x00000005ff0a7e24 */ /* 0x000fe4000f8e00ff */
[----:B------:R-:W-:Y:S03]  /*53c0*/  IMAD.U32 R11, RZ, RZ, UR4 ;  /* 0x00000004ff0b7e24 */ /* 0x000fe6000f8e00ff */
[----:B------:R-:W-:Y:S02]  /*53d0*/  @!P1 R2UR UR4, R10 ;  /* 0x000000000a0492ca */ /* 0x000fe400000e0000 */
[----:B------:R-:W-:Y:S11]  /*53e0*/  @!P1 R2UR UR5, R11 ;  /* 0x000000000b0592ca */ /* 0x000ff600000e0000 */
[----:B------:R-:W-:Y:S02]  /*53f0*/  @!UPT UIADD3 URZ, UPT, UPT, URZ, URZ, URZ ;  /* 0x000000fffffff290 */ /* 0x000fe4000fffe0ff */
[----:B------:R1:W-:Y:S01]  /*5400*/  @!UP0 UTMALDG.3D [UR32], [UR4], desc[UR8] ;  /* 0x00000820040085b4 */ /* 0x0003e20008011000 */
[----:B------:R1:W-:Y:S01]  /*5410*/  @!P1 SYNCS.ARRIVE.TRANS64.RED.A0TR RZ, [UR21+0x20], R0 ;  /* 0x00002000ffff99a7 */ /* 0x0003e20008300415 */
[----:B------:R-:W-:Y:S01]  /*5420*/  SYNCS.ARRIVE.TRANS64.RED.A1T0 RZ, [UR6], RZ ;  /* 0x000000ffffff79a7 */ /* 0x000fe20008100406 */
[----:B------:R-:W3:Y:S02]  /*5430*/  SYNCS.PHASECHK.TRANS64.TRYWAIT P2, [UR21+0x48], R9 ;  /* 0x00004809ff0075a7 */ /* 0x000ee40008041115 */
[----:B-1-3--:R-:W-:Y:S05]  /*5440*/  @!P2 BRA `(.L_x_84) ;  /* 0x0000004400a8a947 */ /* 0x00afea0003800000 */
.L_x_168:
[----:B------:R-:W-:Y:S01]  /*5450*/  @!P1 R2UR UR5, R8 ;  /* 0x00000000080592ca */ /* 0x000fe200000e0000 */
[----:B------:R-:W-:Y:S01]  /*5460*/  VOTEU.ALL UP0, P1 ;  /* 0x0000000000ff7886 */ /* 0x000fe20000800000 */
[----:B------:R-:W-:Y:S01]  /*5470*/  @!P1 R2UR UR4, R6 ;  /* 0x00000000060492ca */ /* 0x000fe200000e0000 */
[----:B-1----:R-:W-:Y:S01]  /*5480*/  @!P1 IMAD.MOV.U32 R0, RZ, RZ, 0x2000 ;  /* 0x00002000ff009424 */ /* 0x002fe200078e00ff */
[----:B------:R-:W-:Y:S01]  /*5490*/  UMOV UR8, 0x0 ;  /* 0x0000000000087882 */ /* 0x000fe20000000000 */
[----:B------:R-:W-:Y:S01]  /*54a0*/  UMOV UR9, 0x10000000 ;  /* 0x1000000000097882 */ /* 0x000fe20000000000 */
[----:B------:R-:W-:Y:S01]  /*54b0*/  @!UP0 UIADD3 UR26, UPT, UPT, UR34, 0x20, URZ ;  /* 0x00000020221a8890 */ /* 0x000fe2000fffe0ff */
[----:B------:R-:W-:Y:S01]  /*54c0*/  @!P1 IADD3 R8, P0, PT, R16, 0x580, RZ ;  /* 0x0000058010089810 */ /* 0x000fe20007f1e0ff */
[----:B------:R-:W-:Y:S01]  /*54d0*/  @!UP0 UIADD3 UR24, UPT, UPT, UR21, 0x2400, URZ ;  /* 0x0000240015188890 */ /* 0x000fe2000fffe0ff */
[----:B------:R-:W-:Y:S01]  /*54e0*/  VOTEU.ALL UP0, P1 ;  /* 0x0000000000ff7886 */ /* 0x000fe20000800000 */
[----:B------:R-:W-:Y:S01]  /*54f0*/  UMOV UR27, UR35 ;  /* 0x00000023001b7c82 */ /* 0x000fe20008000000 */
[----:B------:R-:W-:Y:S02]  /*5500*/  UMOV UR28, UR60 ;  /* 0x0000003c001c7c82 */ /* 0x000fe40008000000 */
[----:B------:R-:W-:Y:S01]  /*5510*/  IMAD.U32 R10, RZ, RZ, UR5 ;  /* 0x00000005ff0a7e24 */ /* 0x000fe2000f8e00ff */
[----:B------:R-:W-:Y:S01]  /*5520*/  UPRMT UR6, UR63, 0x654, UR25 ;  /* 0x000006543f067896 */ /* 0x000fe20008000019 */
[----:B------:R-:W-:Y:S02]  /*5530*/  IMAD.U32 R11, RZ, RZ, UR4 ;  /* 0x00000004ff0b7e24 */ /* 0x000fe4000f8e00ff */
[----:B------:R-:W-:Y:S01]  /*5540*/  @!P1 IMAD.X R6, RZ, RZ, R17, P0 ;  /* 0x000000ffff069224 */ /* 0x000fe200000e0611 */
        /* <DEDUP_REMOVED lines=8> */
.L_x_170:
[----:B------:R-:W-:Y:S01]  /*55d0*/  @!P1 R2UR UR5, R8 ;  /* 0x00000000080592ca */ /* 0x000fe200000e0000 */
[----:B------:R-:W-:Y:S01]  /*55e0*/  VOTEU.ALL UP0, P1 ;  /* 0x0000000000ff7886 */ /* 0x000fe20000800000 */
[----:B------:R-:W-:Y:S01]  /*55f0*/  @!P1 R2UR UR4, R6 ;  /* 0x00000000060492ca */ /* 0x000fe200000e0000 */
[----:B-1----:R-:W-:Y:S01]  /*5600*/  @!P1 IMAD.MOV.U32 R0, RZ, RZ, 0x2000 ;  /* 0x00002000ff009424 */ /* 0x002fe200078e00ff */
[----:B------:R-:W-:Y:S01]  /*5610*/  UMOV UR8, 0x0 ;  /* 0x0000000000087882 */ /* 0x000fe20000000000 */
[----:B------:R-:W-:Y:S01]  /*5620*/  UMOV UR9, 0x10000000 ;  /* 0x1000000000097882 */ /* 0x000fe20000000000 */
[----:B------:R-:W-:Y:S01]  /*5630*/  @!UP0 UIADD3 UR18, UPT, UPT, UR34, 0x40, URZ ;  /* 0x0000004022128890 */ /* 0x000fe2000fffe0ff */
[----:B------:R-:W-:Y:S01]  /*5640*/  VIADD R14, R14, 0x1 ;  /* 0x000000010e0e7836 */ /* 0x000fe20000000000 */
[----:B------:R-:W-:Y:S01]  /*5650*/  @!UP0 UIADD3 UR16, UPT, UPT, UR21, 0x4400, URZ ;  /* 0x0000440015108890 */ /* 0x000fe2000fffe0ff */
[----:B------:R-:W-:Y:S01]  /*5660*/  VOTEU.ALL UP0, P1 ;  /* 0x0000000000ff7886 */ /* 0x000fe20000800000 */
[----:B------:R-:W-:Y:S01]  /*5670*/  UMOV UR19, UR35 ;  /* 0x0000002300137c82 */ /* 0x000fe20008000000 */
[----:B------:R-:W-:Y:S02]  /*5680*/  UMOV UR20, UR60 ;  /* 0x0000003c00147c82 */ /* 0x000fe40008000000 */
[----:B------:R-:W-:Y:S01]  /*5690*/  IMAD.U32 R10, RZ, RZ, UR5 ;  /* 0x00000005ff0a7e24 */ /* 0x000fe2000f8e00ff */
[----:B------:R-:W-:Y:S01]  /*56a0*/  UPRMT UR6, UR63, 0x654, UR17 ;  /* 0x000006543f067896 */ /* 0x000fe20008000011 */
        /* <DEDUP_REMOVED lines=9> */
.L_x_172:
[----:B------:R-:W-:Y:S01]  /*5740*/  @!P1 IADD3 R6, P0, PT, R16, 0x580, RZ ;  /* 0x0000058010069810 */ /* 0x000fe20007f1e0ff */
[----:B------:R-:W-:Y:S01]  /*5750*/  VOTEU.ALL UP0, P1 ;  /* 0x0000000000ff7886 */ /* 0x000fe20000800000 */
[----:B------:R-:W-:Y:S01]  /*5760*/  UMOV UR6, 0x0 ;  /* 0x0000000000067882 */ /* 0x000fe20000000000 */
[----:B------:R-:W-:Y:S01]  /*5770*/  UMOV UR7, 0x10000000 ;  /* 0x1000000000077882 */ /* 0x000fe20000000000 */
[----:B------:R-:W-:Y:S01]  /*5780*/  @!P1 R2UR UR5, R6 ;  /* 0x00000000060592ca */ /* 0x000fe200000e0000 */
[----:B-1----:R-:W-:Y:S01]  /*5790*/  @!P1 IMAD.X R0, RZ, RZ, R17, P0 ;  /* 0x000000ffff009224 */ /* 0x002fe200000e0611 */
[----:B------:R-:W-:Y:S01]  /*57a0*/  @!UP0 UIADD3 UR10, UPT, UPT, UR34, 0x60, URZ ;  /* 0x00000060220a8890 */ /* 0x000fe2000fffe0ff */
[----:B------:R-:W-:Y:S01]  /*57b0*/  R2UR UR18, R63 ;  /* 0x000000003f1272ca */ /* 0x000fe200000e0000 */
[----:B------:R-:W-:Y:S01]  /*57c0*/  @!UP0 UIADD3 UR8, UPT, UPT, UR21, 0x6400, URZ ;  /* 0x0000640015088890 */ /* 0x000fe2000fffe0ff */
[----:B------:R-:W-:Y:S01]  /*57d0*/  R2UR UR16, R64 ;  /* 0x00000000401072ca */ /* 0x000fe200000e0000 */
[----:B------:R-:W-:Y:S01]  /*57e0*/  @!UP0 UIADD3 UR9, UPT, UPT, UR21, 0x38, URZ ;  /* 0x0000003815098890 */ /* 0x000fe2000fffe0ff */
[----:B------:R-:W-:Y:S01]  /*57f0*/  @!P1 R2UR UR4, R0 ;  /* 0x00000000000492ca */ /* 0x000fe200000e0000 */
[----:B------:R-:W-:Y:S01]  /*5800*/  VOTEU.ALL UP0, P1 ;  /* 0x0000000000ff7886 */ /* 0x000fe20000800000 */
[----:B------:R-:W-:Y:S01]  /*5810*/  UMOV UR11, UR35 ;  /* 0x00000023000b7c82 */ /* 0x000fe20008000000 */
[----:B------:R-:W-:Y:S01]  /*5820*/  UMOV UR12, UR60 ;  /* 0x0000003c000c7c82 */ /* 0x000fe20008000000 */
[C---:B------:R-:W-:Y:S01]  /*5830*/  ISETP.NE.AND P0, PT, R14.reuse, 0x2, PT ;  /* 0x000000020e00780c */ /* 0x040fe20003f05270 */
[----:B------:R-:W-:Y:S01]  /*5840*/  UPLOP3.LUT UP3, UPT, UPT, UPT, UPT, 0x80, 0x8 ;  /* 0x000000000008789c */ /* 0x000fe20003f6f070 */
[----:B------:R-:W-:Y:S01]  /*5850*/  IMAD.U32 R8, RZ, RZ, UR5 ;  /* 0x00000005ff087e24 */ /* 0x000fe2000f8e00ff */
[----:B------:R-:W-:Y:S01]  /*5860*/  LOP3.LUT R15, R15, 0x1, RZ, 0x3c, !PT ;  /* 0x000000010f0f7812 */ /* 0x000fe200078e3cff */
[----:B------:R-:W-:Y:S01]  /*5870*/  UMOV UR60, UR29 ;  /* 0x0000001d003c7c82 */ /* 0x000fe20008000000 */
[----:B------:R-:W-:Y:S01]  /*5880*/  SEL R0, RZ, 0x1, P0 ;  /* 0x00000001ff007807 */ /* 0x000fe20000000000 */
[----:B------:R-:W-:Y:S01]  /*5890*/  UIADD3 UR20, UPT, UPT, UR13, UR18, URZ ;  /* 0x000000120d147290 */ /* 0x000fe2000fffe0ff */
[----:B------:R-:W-:Y:S01]  /*58a0*/  SEL R14, R14, RZ, P0 ;  /* 0x000000ff0e0e7207 */ /* 0x000fe20000000000 */
[----:B------:R-:W-:Y:S01]  /*58b0*/  UIADD3 UR16, UPT, UPT, UR14, UR16, URZ ;  /* 0x000000100e107290 */ /* 0x000fe2000fffe0ff */
[----:B------:R-:W-:Y:S01]  /*58c0*/  IMAD.U32 R9, RZ, RZ, UR4 ;  /* 0x00000004ff097e24 */ /* 0x000fe2000f8e00ff */
[----:B------:R-:W-:Y:S02]  /*58d0*/  @!P1 R2UR UR4, R8 ;  /* 0x00000000080492ca */ /* 0x000fe400000e0000 */
[----:B------:R-:W-:Y:S02]  /*58e0*/  LOP3.LUT R13, R13, R0, RZ, 0x3c, !PT ;  /* 0x000000000d0d7212 */ /* 0x000fe400078e3cff */
[----:B------:R-:W-:Y:S11]  /*58f0*/  @!P1 R2UR UR5, R9 ;  /* 0x00000000090592ca */ /* 0x000ff600000e0000 */
[----:B------:R-:W-:Y:S02]  /*5900*/  @!UPT UIADD3 URZ, UPT, UPT, URZ, URZ, URZ ;  /* 0x000000fffffff290 */ /* 0x000fe4000fffe0ff */
[----:B------:R3:W-:Y:S01]  /*5910*/  @!UP0 UTMALDG.3D [UR8], [UR4], desc[UR6] ;  /* 0x00000608040085b4 */ /* 0x0007e20008011000 */
[----:B------:R3:W-:Y:S01]  /*5920*/  @!P1 SYNCS.ARRIVE.TRANS64.RED.A0TR RZ, [UR21+0x38], R7 ;  /* 0x00003807ffff99a7 */ /* 0x0007e20008300415 */
[----:B------:R-:W-:Y:S01]  /*5930*/  SYNCS.ARRIVE.TRANS64.RED.A1T0 RZ, [UR37], RZ ;  /* 0x000000ffffff79a7 */ /* 0x000fe20008100425 */
[----:B------:R-:W-:Y:S05]  /*5940*/  BRA.U UP1, `(.L_x_87) ;  /* 0xfffffff101607547 */ /* 0x000fea000b83ffff */
[----:B------:R-:W-:-:S04]  /*5950*/  SHF.L.U32 R3, R15, 0x1f, RZ ;  /* 0x0000001f0f037819 */ /* 0x000fc800000006ff */
[----:B------:R-:W1:Y:S02]  /*5960*/  SYNCS.PHASECHK.TRANS64.TRYWAIT P0, [UR21+0x40], R3 ;  /* 0x00004003ff0075a7 */ /* 0x000e640008001115 */
[----:B-1----:R-:W-:Y:S05]  /*5970*/  @!P0 BRA `(.L_x_88) ;  /* 0x0000004000a48947 */ /* 0x002fea0003800000 */
.L_x_174:
[----:B------:R-:W4:Y:S02]  /*5980*/  SYNCS.PHASECHK.TRANS64.TRYWAIT P0, [UR21+0x48], R3 ;  /* 0x00004803ff0075a7 */ /* 0x000f240008001115 */
[----:B----4-:R-:W-:Y:S05]  /*5990*/  @!P0 BRA `(.L_x_89) ;  /* 0x0000004000b48947 */ /* 0x010fea0003800000 */
.L_x_176:
[----:B------:R-:W4:Y:S02]  /*59a0*/  SYNCS.PHASECHK.TRANS64.TRYWAIT P0, [UR21+0x50], R3 ;  /* 0x00005003ff0075a7 */ /* 0x000f240008001115 */
[----:B----4-:R-:W-:Y:S05]  /*59b0*/  @!P0 BRA `(.L_x_90) ;  /* 0x0000004000c48947 */ /* 0x010fea0003800000 */
.L_x_178:
[----:B-1----:R-:W-:-:S07]  /*59c0*/  MOV R0, UR21 ;  /* 0x0000001500007c02 */ /* 0x002fce0008000f00 */
.L_x_91:
[----:B-1----:R-:W-:-:S04]  /*59d0*/  SHF.L.U32 R3, R15, 0x1f, RZ ;  /* 0x0000001f0f037819 */ /* 0x002fc800000006ff */
[----:B------:R1:W4:Y:S03]  /*59e0*/  SYNCS.PHASECHK.TRANS64.TRYWAIT P0, [R0+URZ+0x58], R3 ;  /* 0x00005803000075a7 */ /* 0x00032600080011ff */
[----:B----4-:R-:W-:Y:S05]  /*59f0*/  @!P0 NANOSLEEP.SYNCS 0x989680 ;  /* 0x009896800000895d */ /* 0x010fea0003900000 */
[----:B------:R-:W4:Y:S02]  /*5a00*/  @!P0 SYNCS.PHASECHK.TRANS64 P0, [R0+URZ+0x58], R3 ;  /* 0x00005803000085a7 */ /* 0x000f2400080010ff */
[----:B--234-:R-:W-:Y:S05]  /*5a10*/  @P0 EXIT ;  /* 0x000000000000094d */ /* 0x01cfea0003800000 */
[----:B------:R-:W-:Y:S05]  /*5a20*/  BRA `(.L_x_91) ;  /* 0xfffffffc00e87947 */ /* 0x000fea000383ffff */
.L_x_76:
[----:B------:R-:W-:-:S06]  /*5a30*/  UISETP.GE.AND UP0, UPT, UR17, 0x4, UPT ;  /* 0x000000041100788c */ /* 0x000fcc000bf06270 */
[----:B------:R-:W-:-:S13]  /*5a40*/  PLOP3.LUT P0, PT, PT, PT, UP0, 0x80, 0x8 ;  /* 0x000000000008781c */ /* 0x000fda0003f0f008 */
[----:B-1----:R-:W-:Y:S05]  /*5a50*/  @!P0 EXIT ;  /* 0x000000000000894d */ /* 0x002fea0003800000 */
[----:B------:R-:W-:Y:S01]  /*5a60*/  BAR.SYNC.DEFER_BLOCKING 0x6, 0xa0 ;  /* 0x0182800000007b1d */ /* 0x000fe20000010000 */
[C---:B------:R-:W-:Y:S01]  /*5a70*/  IMAD.SHL.U32 R7, R73.reuse, 0x20, RZ ;  /* 0x0000002049077824 */ /* 0x040fe200078e00ff */
[C---:B------:R-:W-:Y:S01]  /*5a80*/  R2P PR, R73.reuse, 0x6 ;  /* 0x0000000649007804 */ /* 0x040fe20000000000 */
[C---:B------:R-:W-:Y:S01]  /*5a90*/  IMAD.SHL.U32 R4, R73.reuse, 0x4, RZ ;  /* 0x0000000449047824 */ /* 0x040fe200078e00ff */
[----:B------:R-:W-:Y:S01]  /*5aa0*/  CS2R R68, SRZ ;  /* 0x0000000000447805 */ /* 0x000fe2000001ff00 */
[----:B------:R-:W-:Y:S01]  /*5ab0*/  IMAD.U32 R23, R73, 0x10000, RZ ;  /* 0x0001000049177824 */ /* 0x000fe200078e00ff */
[----:B------:R-:W-:Y:S02]  /*5ac0*/  UMOV UR43, 0x400 ;  /* 0x00000400002b7882 */ /* 0x000fe40000000000 */
[----:B------:R-:W1:Y:S01]  /*5ad0*/  LDC.64 R56, c[0x0][0x888] ;  /* 0x00022200ff387b82 */ /* 0x000e620000000a00 */
[----:B------:R-:W-:Y:S01]  /*5ae0*/  ULEA UR43, UR63, UR43, 0x18 ;  /* 0x0000002b3f2b7291 */ /* 0x000fe2000f8ec0ff */
[----:B------:R-:W-:Y:S01]  /*5af0*/  LOP3.LUT R5, R7, 0xe0, RZ, 0xc0, !PT ;  /* 0x000000e007057812 */ /* 0x000fe200078ec0ff */
[----:B------:R-:W-:Y:S01]  /*5b00*/  IMAD.SHL.U32 R60, R73, 0x10, RZ ;  /* 0x00000010493c7824 */ /* 0x000fe200078e00ff */
[----:B------:R-:W-:Y:S01]  /*5b10*/  LOP3.LUT R7, R7, 0x100, RZ, 0xc0, !PT ;  /* 0x0000010007077812 */ /* 0x000fe200078ec0ff */
[----:B------:R-:W-:Y:S01]  /*5b20*/  UIADD3 UR4, UPT, UPT, UR43, 0x400, URZ ;  /* 0x000004002b047890 */ /* 0x000fe2000fffe0ff */
[----:B------:R-:W-:Y:S01]  /*5b30*/  LOP3.LUT R4, R5, 0x1c, R4, 0xf8, !PT ;  /* 0x0000001c05047812 */ /* 0x000fe200078ef804 */
[----:B------:R-:W-:Y:S01]  /*5b40*/  IMAD.MOV.U32 R72, RZ, RZ, 0x10 ;  /* 0x00000010ff487424 */ /* 0x000fe200078e00ff */
[----:B------:R-:W2:Y:S01]  /*5b50*/  LDC.64 R58, c[0x0][0x890] ;  /* 0x00022400ff3a7b82 */ /* 0x000ea20000000a00 */
[----:B------:R-:W-:Y:S01]  /*5b60*/  SHF.R.U32.HI R5, RZ, 0x2, R73 ;  /* 0x00000002ff057819 */ /* 0x000fe20000011649 */
[----:B------:R-:W-:Y:S01]  /*5b70*/  IMAD.MOV.U32 R71, RZ, RZ, 0x20 ;  /* 0x00000020ff477424 */ /* 0x000fe200078e00ff */
[----:B------:R-:W-:Y:S01]  /*5b80*/  LOP3.LUT R23, R23, 0x600000, RZ, 0xc0, !PT ;  /* 0x0060000017177812 */ /* 0x000fe200078ec0ff */
[----:B------:R-:W-:Y:S01]  /*5b90*/  IMAD.MOV.U32 R70, RZ, RZ, 0x1 ;  /* 0x00000001ff467424 */ /* 0x000fe200078e00ff */
[----:B------:R-:W-:Y:S01]  /*5ba0*/  LOP3.LUT R60, R7, 0x600, R60, 0xf8, !PT ;  /* 0x00000600073c7812 */ /* 0x000fe200078ef83c */
[----:B------:R-:W-:Y:S01]  /*5bb0*/  IMAD.MOV.U32 R22, RZ, RZ, RZ ;  /* 0x000000ffff167224 */ /* 0x000fe200078e00ff */
[----:B------:R-:W-:Y:S01]  /*5bc0*/  LOP3.LUT R5, R4, 0x4, R5, 0x78, !PT ;  /* 0x0000000404057812 */ /* 0x000fe200078e7805 */
[----:B------:R-:W3:Y:S01]  /*5bd0*/  LDC.64 R54, c[0x0][0x8b0] ;  /* 0x00022c00ff367b82 */ /* 0x000ee20000000a00 */
[----:B------:R-:W4:Y:S01]  /*5be0*/  LDS R0, [UR43+0x120] ;  /* 0x0001202bff007984 */ /* 0x000f220008000800 */
[----:B------:R-:W-:Y:S01]  /*5bf0*/  LOP3.LUT R73, R73, 0x60, RZ, 0xc0, !PT ;  /* 0x0000006049497812 */ /* 0x000fe200078ec0ff */
[----:B------:R-:W-:Y:S01]  /*5c00*/  IMAD.MOV.U32 R67, RZ, RZ, RZ ;  /* 0x000000ffff437224 */ /* 0x000fe200078e00ff */
[----:B------:R-:W-:Y:S01]  /*5c10*/  LOP3.LUT R60, R60, R5, RZ, 0xfc, !PT ;  /* 0x000000053c3c7212 */ /* 0x000fe200078efcff */
[----:B------:R-:W-:Y:S01]  /*5c20*/  IMAD.U32 R65, RZ, RZ, UR4 ;  /* 0x00000004ff417e24 */ /* 0x000fe2000f8e00ff */
[----:B------:R-:W-:Y:S01]  /*5c30*/  SEL R72, R72, 0xfffffff0, !P2 ;  /* 0xfffffff048487807 */ /* 0x000fe20005000000 */
[----:B------:R-:W1:Y:S01]  /*5c40*/  LDCU UR58, c[0x0][0x370] ;  /* 0x00006e00ff3a77ac */ /* 0x000e620008000800 */
[----:B------:R-:W1:Y:S01]  /*5c50*/  LDC.64 R52, c[0x0][0x8a8] ;  /* 0x00022a00ff347b82 */ /* 0x000e620000000a00 */
[----:B------:R-:W-:Y:S01]  /*5c60*/  SEL R71, R71, 0xffffffe0, !P1 ;  /* 0xffffffe047477807 */ /* 0x000fe20004800000 */
[----:B------:R-:W1:Y:S01]  /*5c70*/  LDCU UR42, c[0x0][0xb0c] ;  /* 0x00016180ff2a77ac */ /* 0x000e620008000800 */
[----:B------:R-:W1:Y:S01]  /*5c80*/  LDCU UR62, c[0x0][0xb20] ;  /* 0x00016400ff3e77ac */ /* 0x000e620008000800 */
[----:B------:R-:W1:Y:S01]  /*5c90*/  LDCU UR38, c[0x0][0xb30] ;  /* 0x00016600ff2677ac */ /* 0x000e620008000800 */
[----:B------:R-:W1:Y:S01]  /*5ca0*/  LDCU.64 UR56, c[0x0][0x888] ;  /* 0x00011100ff3877ac */ /* 0x000e620008000a00 */
[----:B------:R-:W1:Y:S01]  /*5cb0*/  LDCU.64 UR40, c[0x0][0xb28] ;  /* 0x00016500ff2877ac */ /* 0x000e620008000a00 */
[----:B------:R-:W1:Y:S01]  /*5cc0*/  LDCU.128 UR52, c[0x0][0xb10] ;  /* 0x00016200ff3477ac */ /* 0x000e620008000c00 */
[----:B------:R-:W1:Y:S01]  /*5cd0*/  LDCU UR47, c[0x0][0x374] ;  /* 0x00006e80ff2f77ac */ /* 0x000e620008000800 */
[----:B------:R-:W-:Y:S01]  /*5ce0*/  UMOV UR46, URZ ;  /* 0x000000ff002e7c82 */ /* 0x000fe20008000000 */
[----:B------:R-:W-:Y:S01]  /*5cf0*/  UMOV UR45, URZ ;  /* 0x000000ff002d7c82 */ /* 0x000fe20008000000 */
[----:B--2-4-:R-:W-:-:S07]  /*5d00*/  IMAD.IADD R23, R0, 0x1, R23 ;  /* 0x0000000100177824 */ /* 0x014fce00078e0217 */
.L_x_135:
[C---:B------:R-:W-:Y:S02]  /*5d10*/  LEA R3, R67.reuse, UR43, 0x3 ;  /* 0x0000002b43037c11 */ /* 0x040fe4000f8e18ff */
[----:B------:R-:W-:Y:S02]  /*5d20*/  SHF.L.U32 R0, R68, 0x1f, RZ ;  /* 0x0000001f44007819 */ /* 0x000fe400000006ff */
[----:B-1----:R-:W-:Y:S02]  /*5d30*/  LEA R5, R67, UR43, 0x4 ;  /* 0x0000002b43057c11 */ /* 0x002fe4000f8e20ff */
[----:B------:R-:W2:Y:S02]  /*5d40*/  SYNCS.PHASECHK.TRANS64.TRYWAIT P0, [R3+URZ+0x70], R0 ;  /* 0x00007000030075a7 */ /* 0x000ea400080011ff */
[----:B--2---:R-:W-:Y:S05]  /*5d50*/  @!P0 BRA `(.L_x_92) ;  /* 0x0000003c00f48947 */ /* 0x004fea0003800000 */
.L_x_179:
        /* <DEDUP_REMOVED lines=8> */
[----:B----4-:R-:W-:Y:S11]  /*5de0*/  LOP3.LUT P0, RZ, R6, 0x1, RZ, 0xc0, !PT ;  /* 0x0000000106ff7812 */ /* 0x010ff6000780c0ff */
[----:B------:R-:W-:Y:S02]  /*5df0*/  @!UPT UIADD3 URZ, UPT, UPT, URZ, URZ, URZ ;  /* 0x000000fffffff290 */ /* 0x000fe4000fffe0ff */
[----:B-1----:R-:W-:Y:S01]  /*5e00*/  VOTEU.ANY UP1, P0 ;  /* 0x0000000000ff7886 */ /* 0x002fe20000020100 */
[----:B------:R-:W-:Y:S01]  /*5e10*/  PLOP3.LUT P0, PT, PT, PT, UP1, 0x80, 0x8 ;  /* 0x000000000008781c */ /* 0x000fe20003f0f018 */
[----:B------:R-:W-:Y:S11]  /*5e20*/  UP2UR UR61, UPR, URZ, 0x2 ;  /* 0x00000002ff3d7883 */ /* 0x000ff60008000000 */
[----:B------:R-:W-:Y:S01]  /*5e30*/  @!UPT UIADD3 URZ, UPT, UPT, URZ, URZ, URZ ;  /* 0x000000fffffff290 */ /* 0x000fe2000fffe0ff */
[----:B--2---:R-:W-:Y:S02]  /*5e40*/  @P0 SHF.R.U32.HI R0, RZ, 0x10, R5 ;  /* 0x00000010ff000819 */ /* 0x004fe40000011605 */
        /* <DEDUP_REMOVED lines=14> */
[----:B------:R-:W-:Y:S02]  /*5f30*/  UISETP.NE.AND UP0, UPT, UR54, 0x1, UPT ;  /* 0x000000013600788c */ /* 0x000fe4000bf05270 */
[----:B------:R-:W-:Y:S02]  /*5f40*/  UIMAD.WIDE.U32 UR8, UR36, UR55, URZ ;  /* 0x00000037240872a5 */ /* 0x000fe4000f8e00ff */
[----:B------:R-:W-:Y:S02]  /*5f50*/  UIMAD.WIDE.U32 UR10, UR37, UR52, URZ ;  /* 0x00000034250a72a5 */ /* 0x000fe4000f8e00ff */
[----:B------:R-:W-:Y:S02]  /*5f60*/  UISETP.NE.AND UP1, UPT, UR42, 0x1, UPT ;  /* 0x000000012a00788c */ /* 0x000fe4000bf25270 */
[----:B------:R-:W-:Y:S01]  /*5f70*/  UISETP.NE.AND UP2, UPT, UR39, 0x1, UPT ;  /* 0x000000012700788c */ /* 0x000fe2000bf45270 */
[----:B------:R-:W-:Y:S02]  /*5f80*/  UMOV UR4, UR5 ;  /* 0x0000000500047c82 */ /* 0x000fe40008000000 */
[----:B------:R-:W-:Y:S03]  /*5f90*/  USHF.R.U32.HI UR5, URZ, UR62, UR4 ;  /* 0x0000003eff057299 */ /* 0x000fe60008011604 */
[----:B------:R-:W-:Y:S02]  /*5fa0*/  UMOV UR4, UR7 ;  /* 0x0000000700047c82 */ /* 0x000fe40008000000 */
[----:B------:R-:W-:Y:S02]  /*5fb0*/  USHF.R.U32.HI UR7, URZ, UR53, UR4 ;  /* 0x00000035ff077299 */ /* 0x000fe40008011604 */
[----:B------:R-:W-:Y:S02]  /*5fc0*/  USEL UR4, UR47, UR5, !UP0 ;  /* 0x000000052f047287 */ /* 0x000fe4000c000000 */
[----:B------:R-:W-:Y:S01]  /*5fd0*/  USEL UR7, UR58, UR7, !UP1 ;  /* 0x000000073a077287 */ /* 0x000fe2000c800000 */
[----:B------:R-:W-:Y:S01]  /*5fe0*/  UMOV UR5, UR9 ;  /* 0x0000000900057c82 */ /* 0x000fe20008000000 */
[----:B------:R-:W-:Y:S02]  /*5ff0*/  UIMAD.WIDE.U32 UR8, UR4, UR40, URZ ;  /* 0x00000028040872a5 */ /* 0x000fe4000f8e00ff */
[----:B------:R-:W-:Y:S03]  /*6000*/  USHF.R.U32.HI UR6, URZ, UR62, UR5 ;  /* 0x0000003eff067299 */ /* 0x000fe60008011605 */
[----:B------:R-:W-:Y:S01]  /*6010*/  UMOV UR5, UR11 ;  /* 0x0000000b00057c82 */ /* 0x000fe20008000000 */
[----:B------:R-:W-:Y:S02]  /*6020*/  UIMAD.WIDE.U32 UR10, UR7, UR40, URZ ;  /* 0x00000028070a72a5 */ /* 0x000fe4000f8e00ff */
[----:B------:R-:W-:Y:S02]  /*6030*/  USHF.R.U32.HI UR12, URZ, UR53, UR5 ;  /* 0x00000035ff0c7299 */ /* 0x000fe40008011605 */
[----:B------:R-:W-:Y:S01]  /*6040*/  USEL UR6, UR36, UR6, !UP0 ;  /* 0x0000000624067287 */ /* 0x000fe2000c000000 */
[----:B------:R-:W-:Y:S02]  /*6050*/  UMOV UR5, UR9 ;  /* 0x0000000900057c82 */ /* 0x000fe40008000000 */
[----:B------:R-:W-:Y:S01]  /*6060*/  UMOV UR10, UR11 ;  /* 0x0000000b000a7c82 */ /* 0x000fe20008000000 */
[----:B------:R-:W-:Y:S02]  /*6070*/  @UP2 USHF.R.U32.HI UR4, URZ, UR41, UR5 ;  /* 0x00000029ff042299 */ /* 0x000fe40008011605 */
[----:B------:R-:W-:Y:S02]  /*6080*/  @UP2 USHF.R.U32.HI UR7, URZ, UR41, UR10 ;  /* 0x00000029ff072299 */ /* 0x000fe4000801160a */
[----:B------:R-:W-:Y:S02]  /*6090*/  UIMAD UR4, UR39, UR4, URZ ;  /* 0x00000004270472a4 */ /* 0x000fe4000f8e02ff */
        /* <DEDUP_REMOVED lines=8> */
[----:B------:R-:W-:Y:S02]  /*6120*/  USEL UR11, UR6, UR4, !UP2 ;  /* 0x00000004060b7287 */ /* 0x000fe4000d000000 */
[----:B------:R-:W-:Y:S02]  /*6130*/  UIADD3 UR8, UPT, UPT, -UR5, URZ, URZ ;  /* 0x000000ff05087290 */ /* 0x000fe4000fffe1ff */
[----:B------:R-:W-:Y:S01]  /*6140*/  UIADD3 UR10, UPT, UPT, -UR11, URZ, URZ ;  /* 0x000000ff0b0a7290 */ /* 0x000fe2000fffe1ff */
[----:B------:R-:W-:Y:S01]  /*6150*/  @!UP0 UMOV UR4, UR9 ;  /* 0x0000000900048c82 */ /* 0x000fe20008000000 */
[----:B------:R-:W-:Y:S02]  /*6160*/  UIADD3 UR9, UPT, UPT, -UR6, URZ, URZ ;  /* 0x000000ff06097290 */ /* 0x000fe4000fffe1ff */
[----:B------:R-:W-:Y:S02]  /*6170*/  @!UP0 USHF.R.U32.HI UR4, URZ, UR41, UR4 ;  /* 0x00000029ff048299 */ /* 0x000fe40008011604 */
[----:B------:R-:W-:Y:S02]  /*6180*/  UIMAD UR10, UR39, UR10, UR6 ;  /* 0x0000000a270a72a4 */ /* 0x000fe4000f8e0206 */
[----:B------:R-:W-:Y:S04]  /*6190*/  @!UP0 USEL UR4, UR5, UR4, !UP2 ;  /* 0x0000000405048287 */ /* 0x000fe8000d000000 */
[----:B------:R-:W-:Y:S02]  /*61a0*/  @!UP0 UIMAD UR10, UR7, UR10, UR4 ;  /* 0x0000000a070a82a4 */ /* 0x000fe4000f8e0204 */
[----:B------:R-:W-:Y:S02]  /*61b0*/  @!UP0 UIADD3 UR11, UPT, UPT, UR11, -UR4, URZ ;  /* 0x800000040b0b8290 */ /* 0x000fe4000fffe0ff */
[----:B------:R-:W-:Y:S02]  /*61c0*/  UIMAD UR7, UR42, UR8, UR37 ;  /* 0x000000082a0772a4 */ /* 0x000fe4000f8e0225 */
[----:B------:R-:W-:Y:S02]  /*61d0*/  @!UP0 UIMAD UR6, UR11, UR39, UR5 ;  /* 0x000000270b0682a4 */ /* 0x000fe4000f8e0205 */
[----:B------:R-:W-:Y:S01]  /*61e0*/  UIMAD UR4, UR54, UR9, UR36 ;  /* 0x00000009360472a4 */ /* 0x000fe2000f8e0224 */
[----:B------:R-:W-:Y:S02]  /*61f0*/  @!UP0 UMOV UR5, UR10 ;  /* 0x0000000a00058c82 */ /* 0x000fe40008000000 */
[----:B------:R-:W-:Y:S02]  /*6200*/  UIMAD UR37, UR5, UR42, UR7 ;  /* 0x0000002a052572a4 */ /* 0x000fe4000f8e0207 */
[----:B------:R-:W-:Y:S11]  /*6210*/  UIMAD UR36, UR6, UR54, UR4 ;  /* 0x00000036062472a4 */ /* 0x000ff6000f8e0204 */
[----:B------:R-:W-:Y:S01]  /*6220*/  @!UPT UIADD3 URZ, UPT, UPT, URZ, URZ, URZ ;  /* 0x000000fffffff290 */ /* 0x000fe2000fffe0ff */
.L_x_93:
[----:B------:R-:W-:Y:S01]  /*6230*/  UISETP.NE.AND UP0, UPT, UR38, 0x1, UPT ;  /* 0x000000012600788c */ /* 0x000fe2000bf05270 */
[----:B------:R-:W-:Y:S01]  /*6240*/  LOP3.LUT P0, RZ, R65, 0x3f0, RZ, 0xc0, !PT ;  /* 0x000003f041ff7812 */ /* 0x000fe2000780c0ff */
[----:B------:R-:W-:Y:S01]  /*6250*/  USHF.L.U32 UR50, UR16, 0x6, URZ ;  /* 0x0000000610327899 */ /* 0x000fe200080006ff */
[----:B------:R-:W-:Y:S01]  /*6260*/  BSSY.RECONVERGENT B6, `(.L_x_94) ;  /* 0x0000034000067945 */ /* 0x000fe20003800200 */
[----:B------:R-:W-:Y:S01]  /*6270*/  USHF.L.U32 UR49, UR20, 0x7, URZ ;  /* 0x0000000714317899 */ /* 0x000fe200080006ff */
[----:B------:R-:W-:Y:S06]  /*6280*/  IADD3 R67, PT, PT, R67, 0x1, RZ ;  /* 0x0000000143437810 */ /* 0x000fec0007ffe0ff */
[----:B------:R-:W2:Y:S01]  /*6290*/  @!UP0 LDCU.128 UR12, c[0x0][0xb10] ;  /* 0x00016200ff0c87ac */ /* 0x000ea20008000c00 */
[----:B------:R-:W4:Y:S01]  /*62a0*/  @!UP0 LDCU UR5, c[0x0][0xb0c] ;  /* 0x00016180ff0587ac */ /* 0x000f220008000800 */
[----:B------:R-:W3:Y:S01]  /*62b0*/  @!UP0 LDCU UR10, c[0x0][0xb20] ;  /* 0x00016400ff0a87ac */ /* 0x000ee20008000800 */
[----:B--2---:R-:W-:Y:S02]  /*62c0*/  UIMAD.WIDE.U32 UR8, UR37, UR12, URZ ;  /* 0x0000000c250872a5 */ /* 0x004fe4000f8e00ff */
[----:B------:R-:W-:Y:S02]  /*62d0*/  UIMAD.WIDE.U32 UR6, UR36, UR15, URZ ;  /* 0x0000000f240672a5 */ /* 0x000fe4000f8e00ff */
[----:B------:R-:W-:Y:S03]  /*62e0*/  @!UP0 UISETP.NE.AND UP1, UPT, UR14, 0x1, UPT ;  /* 0x000000010e00888c */ /* 0x000fe6000bf25270 */
[----:B------:R-:W-:Y:S01]  /*62f0*/  @!UP0 UMOV UR4, UR9 ;  /* 0x0000000900048c82 */ /* 0x000fe20008000000 */
[----:B----4-:R-:W-:Y:S02]  /*6300*/  @!UP0 UISETP.NE.AND UP2, UPT, UR5, 0x1, UPT ;  /* 0x000000010500888c */ /* 0x010fe4000bf45270 */
[----:B------:R-:W-:Y:S01]  /*6310*/  @!UP0 USHF.R.U32.HI UR4, URZ, UR13, UR4 ;  /* 0x0000000dff048299 */ /* 0x000fe20008011604 */
[----:B------:R-:W-:Y:S02]  /*6320*/  @!UP0 UMOV UR6, UR7 ;  /* 0x0000000700068c82 */ /* 0x000fe40008000000 */
[----:B---3--:R-:W-:Y:S02]  /*6330*/  @!UP0 USHF.R.U32.HI UR6, URZ, UR10, UR6 ;  /* 0x0000000aff068299 */ /* 0x008fe40008011606 */
[----:B------:R-:W-:Y:S02]  /*6340*/  @!UP0 USEL UR7, UR37, UR4, !UP2 ;  /* 0x0000000425078287 */ /* 0x000fe4000d000000 */
[----:B------:R-:W-:Y:S04]  /*6350*/  @!UP0 USEL UR6, UR36, UR6, !UP1 ;  /* 0x0000000624068287 */ /* 0x000fe8000c800000 */
[----:B------:R-:W-:Y:S02]  /*6360*/  @!UP0 UIADD3 UR4, UPT, UPT, -UR7, UR6, URZ ;  /* 0x0000000607048290 */ /* 0x000fe4000fffe1ff */
[----:B------:R-:W-:Y:S02]  /*6370*/  @!UP0 UIADD3 UR6, UPT, UPT, UR7, -UR6, URZ ;  /* 0x8000000607068290 */ /* 0x000fe4000fffe0ff */
[----:B------:R-:W-:Y:S02]  /*6380*/  @!UP0 UIMAD UR37, UR4, UR5, UR37 ;  /* 0x00000005042582a4 */ /* 0x000fe4000f8e0225 */
[----:B------:R-:W-:Y:S01]  /*6390*/  @!UP0 UIMAD UR36, UR6, UR14, UR36 ;  /* 0x0000000e062482a4 */ /* 0x000fe2000f8e0224 */
[----:B------:R-:W-:Y:S11]  /*63a0*/  @!P0 BRA `(.L_x_95) ;  /* 0x00000000007c8947 */ /* 0x000ff60003800000 */
[----:B------:R-:W2:Y:S01]  /*63b0*/  LDCU.64 UR8, c[0x4][0x80] ;  /* 0x01001000ff0877ac */ /* 0x000ea20008000a00 */
[----:B------:R-:W-:Y:S01]  /*63c0*/  MOV R2, 0x0 ;  /* 0x0000000000027802 */ /* 0x000fe20000000f00 */
[----:B------:R-:W-:Y:S02]  /*63d0*/  HFMA2 R12, -RZ, RZ, 0, 5.9604644775390625e-08 ;  /* 0x00000001ff0c7431 */ /* 0x000fe400000001ff */
[----:B------:R-:W-:Y:S01]  /*63e0*/  IMAD.MOV.U32 R8, RZ, RZ, 0x70 ;  /* 0x00000070ff087424 */ /* 0x000fe200078e00ff */
[----:B------:R3:W4:Y:S01]  /*63f0*/  LDC.64 R14, c[0x4][R2] ;  /* 0x01000000020e7b82 */ /* 0x0007220000000a00 */
[----:B------:R-:W1:Y:S01]  /*6400*/  LDCU.64 UR6, c[0x4][0x88] ;  /* 0x01001100ff0677ac */ /* 0x000e620008000a00 */
[----:B------:R-:W-:Y:S01]  /*6410*/  IMAD.MOV.U32 R13, RZ, RZ, RZ ;  /* 0x000000ffff0d7224 */ /* 0x000fe200078e00ff */
[----:B------:R-:W1:Y:S01]  /*6420*/  LDCU.64 UR4, c[0x4][0x8] ;  /* 0x01000100ff0477ac */ /* 0x000e620008000a00 */
[----:B--2---:R-:W-:Y:S01]  /*6430*/  MOV R5, UR9 ;  /* 0x0000000900057c02 */ /* 0x004fe20008000f00 */
[----:B------:R-:W-:Y:S01]  /*6440*/  IMAD.U32 R4, RZ, RZ, UR8 ;  /* 0x00000008ff047e24 */ /* 0x000fe2000f8e00ff */
[----:B-1----:R-:W-:Y:S01]  /*6450*/  MOV R7, UR7 ;  /* 0x0000000700077c02 */ /* 0x002fe20008000f00 */
[----:B------:R-:W-:Y:S01]  /*6460*/  IMAD.U32 R6, RZ, RZ, UR6 ;  /* 0x00000006ff067e24 */ /* 0x000fe2000f8e00ff */
[----:B------:R-:W-:Y:S01]  /*6470*/  MOV R11, UR5 ;  /* 0x00000005000b7c02 */ /* 0x000fe20008000f00 */
[----:B------:R-:W-:Y:S02]  /*6480*/  IMAD.U32 R10, RZ, RZ, UR4 ;  /* 0x00000004ff0a7e24 */ /* 0x000fe4000f8e00ff */
[----:B------:R-:W-:Y:S07]  /*6490*/  LEPC R20, `(.L_x_96) ;  /* 0x000000001014794e */ /* 0x000fee0000000000 */
[----:B---345:R-:W-:Y:S05]  /*64a0*/  CALL.ABS.NOINC R14 ;  /* 0x000000000e007343 */ /* 0x038fea0003c00000 */
.L_x_96:
[----:B------:R-:W1:Y:S01]  /*64b0*/  LDCU.64 UR8, c[0x4][0x80] ;  /* 0x01001000ff0877ac */ /* 0x000e620008000a00 */
[----:B------:R-:W2:Y:S01]  /*64c0*/  LDC.64 R2, c[0x4][R2] ;  /* 0x0100000002027b82 */ /* 0x000ea20000000a00 */
[----:B------:R-:W-:Y:S02]  /*64d0*/  HFMA2 R12, -RZ, RZ, 0, 5.9604644775390625e-08 ;  /* 0x00000001ff0c7431 */ /* 0x000fe400000001ff */
[----:B------:R-:W-:Y:S02]  /*64e0*/  IMAD.MOV.U32 R8, RZ, RZ, 0x70 ;  /* 0x00000070ff087424 */ /* 0x000fe400078e00ff */
[----:B------:R-:W-:Y:S01]  /*64f0*/  IMAD.MOV.U32 R13, RZ, RZ, RZ ;  /* 0x000000ffff0d7224 */ /* 0x000fe200078e00ff */
[----:B------:R-:W3:Y:S01]  /*6500*/  LDCU.64 UR6, c[0x4][0x88] ;  /* 0x01001100ff0677ac */ /* 0x000ee20008000a00 */
[----:B------:R-:W4:Y:S01]  /*6510*/  LDCU.64 UR4, c[0x4][0x8] ;  /* 0x01000100ff0477ac */ /* 0x000f220008000a00 */
[----:B-1----:R-:W-:Y:S02]  /*6520*/  MOV R4, UR8 ;  /* 0x0000000800047c02 */ /* 0x002fe40008000f00 */
[----:B------:R-:W-:Y:S02]  /*6530*/  MOV R5, UR9 ;  /* 0x0000000900057c02 */ /* 0x000fe40008000f00 */
[----:B---3--:R-:W-:Y:S01]  /*6540*/  MOV R7, UR7 ;  /* 0x0000000700077c02 */ /* 0x008fe20008000f00 */
[----:B------:R-:W-:Y:S01]  /*6550*/  IMAD.U32 R6, RZ, RZ, UR6 ;  /* 0x00000006ff067e24 */ /* 0x000fe2000f8e00ff */
[----:B----4-:R-:W-:Y:S01]  /*6560*/  MOV R11, UR5 ;  /* 0x00000005000b7c02 */ /* 0x010fe20008000f00 */
[----:B------:R-:W-:Y:S02]  /*6570*/  IMAD.U32 R10, RZ, RZ, UR4 ;  /* 0x00000004ff0a7e24 */ /* 0x000fe4000f8e00ff */
[----:B------:R-:W-:Y:S07]  /*6580*/  LEPC R20, `(.L_x_95) ;  /* 0x000000001014794e */ /* 0x000fee0000000000 */
[----:B--2---:R-:W-:Y:S05]  /*6590*/  CALL.ABS.NOINC R2 ;  /* 0x0000000002007343 */ /* 0x004fea0003c00000 */
.L_x_95:
[----:B------:R-:W-:Y:S05]  /*65a0*/  BSYNC.RECONVERGENT B6 ;  /* 0x0000000000067941 */ /* 0x000fea0003800200 */
.L_x_94:
[----:B------:R-:W-:Y:S02]  /*65b0*/  ISETP.NE.U32.AND P0, PT, RZ, UR56, PT ;  /* 0x00000038ff007c0c */ /* 0x000fe4000bf05070 */
[C---:B------:R-:W-:Y:S02]  /*65c0*/  ISETP.NE.U32.AND P1, PT, R58.reuse, RZ, PT ;  /* 0x000000ff3a00720c */ /* 0x040fe40003f25070 */
[----:B------:R-:W-:Y:S02]  /*65d0*/  ISETP.NE.U32.AND P4, PT, R58, RZ, PT ;  /* 0x000000ff3a00720c */ /* 0x000fe40003f85070 */
[----:B------:R-:W-:Y:S02]  /*65e0*/  ISETP.NE.AND.EX P0, PT, RZ, UR57, PT, P0 ;  /* 0x00000039ff007c0c */ /* 0x000fe4000bf05300 */
[C---:B------:R-:W-:Y:S02]  /*65f0*/  ISETP.NE.AND.EX P1, PT, R59.reuse, RZ, PT, P1 ;  /* 0x000000ff3b00720c */ /* 0x040fe40003f25310 */
[----:B------:R-:W-:Y:S02]  /*6600*/  ISETP.NE.AND.EX P4, PT, R59, RZ, P0, P4 ;  /* 0x000000ff3b00720c */ /* 0x000fe40000785340 */
[----:B------:R-:W-:Y:S02]  /*6610*/  ISETP.NE.U32.AND P5, PT, R54, RZ, PT ;  /* 0x000000ff3600720c */ /* 0x000fe40003fa5070 */
[----:B------:R-:W-:Y:S02]  /*6620*/  ISETP.NE.U32.AND P3, PT, RZ, UR56, PT ;  /* 0x00000038ff007c0c */ /* 0x000fe4000bf65070 */
[----:B------:R-:W-:Y:S02]  /*6630*/  PLOP3.LUT P2, PT, PT, PT, PT, 0x8, 0x80 ;  /* 0x000000000080781c */ /* 0x000fe40003f4e170 */
[----:B------:R-:W-:Y:S02]  /*6640*/  ISETP.NE.AND.EX P5, PT, R55, RZ, PT, P5 ;  /* 0x000000ff3700720c */ /* 0x000fe40003fa5350 */
[----:B------:R-:W-:Y:S03]  /*6650*/  ISETP.NE.AND.EX P3, PT, RZ, UR57, PT, P3 ;  /* 0x00000039ff007c0c */ /* 0x000fe6000bf65330 */
[----:B------:R-:W-:Y:S01]  /*6660*/  @!P4 PLOP3.LUT P2, PT, P1, PT, PT, 0x80, 0x8 ;  /* 0x000000000008c81c */ /* 0x000fe20000f4f070 */
[----:B------:R-:W-:Y:S01]  /*6670*/  @!UPT UIADD3 URZ, UPT, UPT, URZ, URZ, URZ ;  /* 0x000000fffffff290 */ /* 0x000fe2000fffe0ff */
[----:B------:R-:W-:Y:S11]  /*6680*/  @!P1 BRA `(.L_x_97) ;  /* 0x0000000000309947 */ /* 0x000ff60003800000 */
[----:B------:R-:W-:Y:S01]  /*6690*/  ISETP.NE.U32.AND P0, PT, R56, RZ, PT ;  /* 0x000000ff3800720c */ /* 0x000fe20003f05070 */
[----:B------:R-:W2:Y:S01]  /*66a0*/  LDCU.64 UR4, c[0x0][0x358] ;  /* 0x00006b00ff0477ac */ /* 0x000ea20008000a00 */
[----:B------:R-:W-:Y:S02]  /*66b0*/  IMAD.MOV.U32 R61, RZ, RZ, 0x1 ;  /* 0x00000001ff3d7424 */ /* 0x000fe400078e00ff */
[----:B------:R-:W-:Y:S11]  /*66c0*/  ISETP.NE.AND.EX P0, PT, R57, RZ, PT, P0 ;  /* 0x000000ff3900720c */ /* 0x000ff60003f05300 */
[----:B------:R-:W-:Y:S02]  /*66d0*/  @!UPT UIADD3 URZ, UPT, UPT, URZ, URZ, URZ ;  /* 0x000000fffffff290 */ /* 0x000fe4000fffe0ff */
[----:B------:R-:W3:Y:S01]  /*66e0*/  @P0 LDC.64 R2, c[0x0][0x888] ;  /* 0x00022200ff020b82 */ /* 0x000ee20000000a00 */
[----:B-1----:R-:W-:Y:S04]  /*66f0*/  @P0 IMAD R0, R58, UR60, RZ ;  /* 0x0000003c3a000c24 */ /* 0x002fe8000f8e02ff */
[----:B---3--:R-:W-:Y:S04]  /*6700*/  @P0 IMAD.WIDE R2, R0, 0x4, R2 ;  /* 0x0000000400020825 */ /* 0x008fe800078e0202 */
[----:B------:R-:W-:Y:S01]  /*6710*/  HFMA2 R0, -RZ, RZ, 0, 5.9604644775390625e-08 ;  /* 0x00000001ff007431 */ /* 0x000fe200000001ff */
[----:B--2--5:R2:W5:Y:S04]  /*6720*/  @P0 LDG.E R27, desc[UR4][R2.64] ;  /* 0x00000004021b0981 */ /* 0x024568000c1e1900 */
[----:B------:R-:W-:Y:S01]  /*6730*/  @!P0 PRMT R61, R0, 0x7610, R61 ;  /* 0x00007610003d8816 */ /* 0x000fe2000000003d */
[----:B--2---:R-:W3:Y:S06]  /*6740*/  @!P0 LDC R27, c[0x0][0x880] ;  /* 0x00022000ff1b8b82 */ /* 0x004eec0000000800 */
.L_x_97:
[----:B------:R-:W-:Y:S05]  /*6750*/  @!P5 BRA `(.L_x_98) ;  /* 0x000000000024d947 */ /* 0x000fea0003800000 */
[----:B------:R-:W-:Y:S01]  /*6760*/  ISETP.NE.U32.AND P0, PT, R52, RZ, PT ;  /* 0x000000ff3400720c */ /* 0x000fe20003f05070 */
[----:B------:R-:W2:Y:S03]  /*6770*/  LDCU.64 UR4, c[0x0][0x358] ;  /* 0x00006b00ff0477ac */ /* 0x000ea60008000a00 */
[----:B------:R-:W-:Y:S11]  /*6780*/  ISETP.NE.AND.EX P0, PT, R53, RZ, PT, P0 ;  /* 0x000000ff3500720c */ /* 0x000ff60003f05300 */
[----:B------:R-:W-:Y:S02]  /*6790*/  @!UPT UIADD3 URZ, UPT, UPT, URZ, URZ, URZ ;  /* 0x000000fffffff290 */ /* 0x000fe4000fffe0ff */
[----:B------:R-:W4:Y:S01]  /*67a0*/  @P0 LDC.64 R2, c[0x0][0x8a8] ;  /* 0x00022a00ff020b82 */ /* 0x000f220000000a00 */
[----:B-1----:R-:W-:Y:S04]  /*67b0*/  @P0 IMAD R0, R54, UR60, RZ ;  /* 0x0000003c36000c24 */ /* 0x002fe8000f8e02ff */
[----:B----4-:R-:W-:Y:S05]  /*67c0*/  @P0 IMAD.WIDE R2, R0, 0x4, R2 ;  /* 0x0000000400020825 */ /* 0x010fea00078e0202 */
[----:B--2--5:R2:W5:Y:S02]  /*67d0*/  @P0 LDG.E R24, desc[UR4][R2.64] ;  /* 0x0000000402180981 */ /* 0x024564000c1e1900 */
[----:B--2---:R-:W4:Y:S02]  /*67e0*/  @!P0 LDC R24, c[0x0][0x8a0] ;  /* 0x00022800ff188b82 */ /* 0x004f240000000800 */
.L_x_98:
[----:B---3-5:R-:W-:Y:S01]  /*67f0*/  FSETP.NEU.AND P0, PT, R27, RZ, PT ;  /* 0x000000ff1b00720b */ /* 0x028fe20003f0d000 */
[----:B------:R-:W-:Y:S01]  /*6800*/  IMAD.SHL.U32 R35, R60, 0x4, RZ ;  /* 0x000000043c237824 */ /* 0x000fe200078e00ff */
[----:B------:R-:W-:Y:S01]  /*6810*/  SEL R4, RZ, 0xffffffff, P3 ;  /* 0xffffffffff047807 */ /* 0x000fe20001800000 */
[----:B------:R-:W-:Y:S01]  /*6820*/  BSSY B1, `(.L_x_99) ;  /* 0x0000043000017945 */ /* 0x000fe20003800000 */
[----:B------:R-:W-:Y:S01]  /*6830*/  @!P4 LOP3.LUT P3, RZ, R61, 0xff, RZ, 0xc0, !PT ;  /* 0x000000ff3dffc812 */ /* 0x000fe2000786c0ff */
[----:B------:R-:W-:Y:S01]  /*6840*/  VIADD R76, R35, UR43 ;  /* 0x0000002b234c7c36 */ /* 0x000fe20008000000 */
[----:B------:R-:W-:Y:S01]  /*6850*/  @!P4 SEL R3, RZ, 0xffffffff, P0 ;  /* 0xffffffffff03c807 */ /* 0x000fe20000000000 */
[----:B------:R-:W-:Y:S01]  /*6860*/  IMAD.MOV.U32 R80, RZ, RZ, 0x1 ;  /* 0x00000001ff507424 */ /* 0x000fe200078e00ff */
[----:B------:R-:W-:Y:S01]  /*6870*/  LOP3.LUT R70, R70, 0x1, RZ, 0x3c, !PT ;  /* 0x0000000146467812 */ /* 0x000fe200078e3cff */
[----:B------:R-:W-:Y:S01]  /*6880*/  IMAD.MOV.U32 R34, RZ, RZ, RZ ;  /* 0x000000ffff227224 */ /* 0x000fe200078e00ff */
[----:B------:R-:W-:Y:S02]  /*6890*/  @P2 SEL R3, R4, R3, !P3 ;  /* 0x0000000304032207 */ /* 0x000fe40005800000 */
[----:B------:R-:W-:Y:S02]  /*68a0*/  CS2R R38, SRZ ;  /* 0x0000000000267805 */ /* 0x000fe4000001ff00 */
[C---:B------:R-:W-:Y:S02]  /*68b0*/  LEA R77, R22.reuse, UR43, 0x3 ;  /* 0x0000002b164d7c11 */ /* 0x040fe4000f8e18ff */
[----:B------:R-:W-:Y:S02]  /*68c0*/  CS2R R36, SRZ ;  /* 0x0000000000247805 */ /* 0x000fe4000001ff00 */
[----:B------:R-:W-:Y:S02]  /*68d0*/  @!P4 LOP3.LUT R3, R3, 0x1, RZ, 0xc0, !PT ;  /* 0x000000010303c812 */ /* 0x000fe400078ec0ff */
[----:B------:R-:W-:Y:S02]  /*68e0*/  CS2R R42, SRZ ;  /* 0x00000000002a7805 */ /* 0x000fe4000001ff00 */
[----:B------:R-:W-:Y:S02]  /*68f0*/  SHF.L.U32 R2, R69, 0x1f, RZ ;  /* 0x0000001f45027819 */ /* 0x000fe400000006ff */
[----:B------:R-:W-:Y:S02]  /*6900*/  CS2R R40, SRZ ;  /* 0x0000000000287805 */ /* 0x000fe4000001ff00 */
[----:B------:R-:W-:Y:S02]  /*6910*/  ISETP.NE.U32.OR P6, PT, R3, 0x1, P4 ;  /* 0x000000010300780c */ /* 0x000fe400027c5470 */
[----:B------:R-:W-:Y:S02]  /*6920*/  CS2R R46, SRZ ;  /* 0x00000000002e7805 */ /* 0x000fe4000001ff00 */
[----:B------:R-:W-:Y:S02]  /*6930*/  LEA.HI R25, R22, R22, RZ, 0x1 ;  /* 0x0000001616197211 */ /* 0x000fe400078f08ff */
[----:B------:R-:W-:Y:S02]  /*6940*/  CS2R R44, SRZ ;  /* 0x00000000002c7805 */ /* 0x000fe4000001ff00 */
[----:B------:R-:W-:Y:S02]  /*6950*/  LOP3.LUT P4, R66, R61, 0xff, RZ, 0xc0, !PT ;  /* 0x000000ff3d427812 */ /* 0x000fe4000788c0ff */
[----:B------:R-:W-:Y:S02]  /*6960*/  CS2R R50, SRZ ;  /* 0x0000000000327805 */ /* 0x000fe4000001ff00 */
[----:B------:R-:W-:Y:S01]  /*6970*/  SEL R3, RZ, 0xffffffff, P0 ;  /* 0xffffffffff037807 */ /* 0x000fe20000000000 */
[C---:B-1----:R-:W-:Y:S01]  /*6980*/  IMAD.SHL.U32 R0, R25.reuse, 0x40, RZ ;  /* 0x0000004019007824 */ /* 0x042fe200078e00ff */
[----:B------:R-:W-:Y:S02]  /*6990*/  LOP3.LUT R25, R25, 0xffe, RZ, 0xc0, !PT ;  /* 0x00000ffe19197812 */ /* 0x000fe400078ec0ff */
[----:B------:R-:W-:Y:S02]  /*69a0*/  CS2R R48, SRZ ;  /* 0x0000000000307805 */ /* 0x000fe4000001ff00 */
[----:B------:R-:W-:Y:S01]  /*69b0*/  @P1 SEL R3, R4, R3, !P4 ;  /* 0x0000000304031207 */ /* 0x000fe20006000000 */
[----:B------:R-:W-:Y:S01]  /*69c0*/  VIADD R79, R76, 0x400 ;  /* 0x000004004c4f7836 */ /* 0x000fe20000000000 */
[----:B------:R-:W-:Y:S01]  /*69d0*/  LOP3.LUT R0, R0, 0xffffff80, RZ, 0xc0, !PT ;  /* 0xffffff8000007812 */ /* 0x000fe200078ec0ff */
[----:B------:R-:W-:Y:S01]  /*69e0*/  IMAD.IADD R25, R22, 0x1, -R25 ;  /* 0x0000000116197824 */ /* 0x000fe200078e0a19 */
[----:B------:R-:W-:Y:S01]  /*69f0*/  @P6 SHF.L.U32 R5, R70, 0x1f, RZ ;  /* 0x0000001f46056819 */ /* 0x000fe200000006ff */
[----:B------:R-:W-:Y:S01]  /*6a00*/  IMAD.IADD R75, R71, 0x1, R76 ;  /* 0x00000001474b7824 */ /* 0x000fe200078e024c */
[----:B------:R-:W-:Y:S01]  /*6a10*/  LOP3.LUT R3, R3, 0x1, RZ, 0xc0, !PT ;  /* 0x0000000103037812 */ /* 0x000fe200078ec0ff */
[----:B------:R-:W-:Y:S01]  /*6a20*/  IMAD.IADD R0, R23, 0x1, R0 ;  /* 0x0000000117007824 */ /* 0x000fe200078e0200 */
[----:B------:R-:W1:Y:S01]  /*6a30*/  @P6 SYNCS.PHASECHK.TRANS64.TRYWAIT P3, [UR43+0x20], R5 ;  /* 0x00002005ff0065a7 */ /* 0x000e62000806112b */
[----:B------:R-:W-:Y:S02]  /*6a40*/  P2R R74, PR, RZ, 0x40 ;  /* 0x00000040ff4a7803 */ /* 0x000fe40000000000 */
[----:B------:R-:W-:Y:S01]  /*6a50*/  ISETP.NE.U32.AND P5, PT, R3, 0x1, PT ;  /* 0x000000010300780c */ /* 0x000fe20003fa5070 */
[----:B------:R-:W-:Y:S03]  /*6a60*/  IMAD R25, R25, 0x100000, R0 ;  /* 0x0010000019197824 */ /* 0x000fe600078e0200 */
[----:B------:R-:W-:Y:S01]  /*6a70*/  P2R R81, PR, RZ, 0x20 ;  /* 0x00000020ff517803 */ /* 0x000fe20000000000 */
[----:B------:R2:W3:Y:S01]  /*6a80*/  SYNCS.PHASECHK.TRANS64.TRYWAIT P2, [R77+URZ+0x90], R2 ;  /* 0x000090024d0075a7 */ /* 0x0004e200080411ff */
[----:B-1----:R-:W-:Y:S01]  /*6a90*/  @P6 SEL R80, RZ, 0x1, !P3 ;  /* 0x00000001ff506807 */ /* 0x002fe20005800000 */
[----:B--2---:R-:W-:Y:S06]  /*6aa0*/  @!P6 BRA `(.L_x_100) ;  /* 0x000000000068e947 */ /* 0x004fec0003800000 */
[----:B------:R-:W-:Y:S01]  /*6ab0*/  @P5 IMAD R0, R72, 0x4, R79 ;  /* 0x0000000448005824 */ /* 0x000fe200078e024f */
[----:B------:R-:W-:Y:S01]  /*6ac0*/  ISETP.NE.AND P0, PT, R80, RZ, PT ;  /* 0x000000ff5000720c */ /* 0x000fe20003f05270 */
[----:B------:R-:W-:Y:S01]  /*6ad0*/  @P5 IMAD R4, R72, 0x4, R76 ;  /* 0x0000000448045824 */ /* 0x000fe200078e024c */
[----:B------:R-:W-:Y:S01]  /*6ae0*/  BSSY B0, `(.L_x_101) ;  /* 0x000000e000007945 */ /* 0x000fe20003800000 */
[----:B------:R-:W-:Y:S01]  /*6af0*/  IMAD.MOV.U32 R38, RZ, RZ, RZ ;  /* 0x000000ffff267224 */ /* 0x000fe200078e00ff */
[----:B------:R-:W-:Y:S01]  /*6b00*/  CS2R R42, SRZ ;  /* 0x00000000002a7805 */ /* 0x000fe2000001ff00 */
[----:B------:R-:W-:Y:S01]  /*6b10*/  @P5 IMAD.IADD R5, R71, 0x1, R0 ;  /* 0x0000000147055824 */ /* 0x000fe200078e0200 */
[----:B------:R-:W-:Y:S02]  /*6b20*/  CS2R R40, SRZ ;  /* 0x0000000000287805 */ /* 0x000fe4000001ff00 */
[----:B------:R-:W-:Y:S02]  /*6b30*/  CS2R R36, SRZ ;  /* 0x0000000000247805 */ /* 0x000fe4000001ff00 */
[----:B------:R-:W-:Y:S02]  /*6b40*/  CS2R R50, SRZ ;  /* 0x0000000000327805 */ /* 0x000fe4000001ff00 */
[----:B------:R-:W-:Y:S02]  /*6b50*/  CS2R R48, SRZ ;  /* 0x0000000000307805 */ /* 0x000fe4000001ff00 */
[----:B------:R-:W-:Y:S02]  /*6b60*/  CS2R R46, SRZ ;  /* 0x00000000002e7805 */ /* 0x000fe4000001ff00 */
[----:B------:R-:W-:Y:S01]  /*6b70*/  CS2R R44, SRZ ;  /* 0x00000000002c7805 */ /* 0x000fe2000001ff00 */
[----:B------:R-:W-:Y:S06]  /*6b80*/  @P0 BRA `(.L_x_102) ;  /* 0x00000000000c0947 */ /* 0x000fec0003800000 */
[----:B------:R-:W-:Y:S04]  /*6b90*/  SHF.L.U32 R3, R70, 0x1f, RZ ;  /* 0x0000001f46037819 */ /* 0x000fe800000006ff */
[----:B------:R-:W1:Y:S02]  /*6ba0*/  SYNCS.PHASECHK.TRANS64.TRYWAIT P0, [UR43+0x20], R3 ;  /* 0x00002003ff0075a7 */ /* 0x000e64000800112b */
[----:B-1----:R-:W-:Y:S05]  /*6bb0*/  @!P0 BRA `(.L_x_103) ;  /* 0x0000003000708947 */ /* 0x002fea0003800000 */
.L_x_102:
[----:B------:R-:W-:Y:S05]  /*6bc0*/  BSYNC B0 ;  /* 0x0000000000007941 */ /* 0x000fea0003800000 */
.L_x_101:
[----:B------:R-:W-:Y:S01]  /*6bd0*/  ISETP.NE.AND P0, PT, R81, RZ, PT ;  /* 0x000000ff5100720c */ /* 0x000fe20003f05270 */
[----:B------:R-:W-:Y:S11]  /*6be0*/  HFMA2 R34, -RZ, RZ, 0, 5.9604644775390625e-08 ;  /* 0x00000001ff227431 */ /* 0x000ff600000001ff */
[----:B------:R-:W-:Y:S01]  /*6bf0*/  @!UPT UIADD3 URZ, UPT, UPT, URZ, URZ, URZ ;  /* 0x000000fffffff290 */ /* 0x000fe2000fffe0ff */
[----:B------:R-:W-:Y:S05]  /*6c00*/  @P0 WARPSYNC.ALL ;  /* 0x0000000000000948 */ /* 0x000fea0003800000 */
[----:B------:R2:W1:Y:S04]  /*6c10*/  @P0 LDSM.16.M88.4 R40, [R4+0x400] ;  /* 0x000400000428083b */ /* 0x0004680000000200 */
[----:B------:R2:W1:Y:S04]  /*6c20*/  @P0 LDSM.16.M88.4 R36, [R5] ;  /* 0x000000000524083b */ /* 0x0004680000000200 */
[----:B------:R2:W1:Y:S04]  /*6c30*/  @P0 LDSM.16.M88.4 R48, [R35+UR43+0x400] ;  /* 0x0004002b2330083b */ /* 0x0004680008000200 */
[----:B------:R2:W1:Y:S02]  /*6c40*/  @P0 LDSM.16.M88.4 R44, [R75+0x400] ;  /* 0x000400004b2c083b */ /* 0x0004640000000200 */
.L_x_100:
[----:B------:R-:W-:Y:S05]  /*6c50*/  BSYNC B1 ;  /* 0x0000000000017941 */ /* 0x000fea0003800000 */
.L_x_99:
[----:B-1----:R-:W-:Y:S04]  /*6c60*/  SHF.R.U32.HI R3, RZ, 0x15, R25 ;  /* 0x00000015ff037819 */ /* 0x002fe80000011619 */
[----:B------:R-:W-:Y:S01]  /*6c70*/  LOP3.LUT P0, RZ, R3, 0x3, R62, 0x48, !PT ;  /* 0x0000000303ff7812 */ /* 0x000fe2000780483e */
[----:B------:R-:W-:Y:S01]  /*6c80*/  @!UPT UIADD3 URZ, UPT, UPT, URZ, URZ, URZ ;  /* 0x000000fffffff290 */ /* 0x000fe2000fffe0ff */
[----:B---3--:R-:W-:Y:S11]  /*6c90*/  @P2 BRA `(.L_x_104) ;  /* 0x0000000000082947 */ /* 0x008ff60003800000 */
[----:B------:R-:W1:Y:S02]  /*6ca0*/  SYNCS.PHASECHK.TRANS64.TRYWAIT P1, [R77+URZ+0x90], R2 ;  /* 0x000090024d0075a7 */ /* 0x000e6400080211ff */
[----:B-1----:R-:W-:Y:S05]  /*6cb0*/  @!P1 BRA `(.L_x_105) ;  /* 0x0000003000489947 */ /* 0x002fea0003800000 */
.L_x_104:
[----:B------:R-:W-:Y:S05]  /*6cc0*/  @!P0 BRA `(.L_x_106) ;  /* 0x0000000000408947 */ /* 0x000fea0003800000 */
[----:B------:R-:W2:Y:S01]  /*6cd0*/  LDCU.64 UR8, c[0x4][0x70] ;  /* 0x01000e00ff0877ac */ /* 0x000ea20008000a00 */
[----:B------:R-:W-:Y:S01]  /*6ce0*/  MOV R3, 0x0 ;  /* 0x0000000000037802 */ /* 0x000fe20000000f00 */
[----:B------:R-:W-:Y:S02]  /*6cf0*/  HFMA2 R12, -RZ, RZ, 0, 5.9604644775390625e-08 ;  /* 0x00000001ff0c7431 */ /* 0x000fe400000001ff */
[----:B------:R-:W-:Y:S02]  /*6d00*/  IMAD.MOV.U32 R8, RZ, RZ, 0x192 ;  /* 0x00000192ff087424 */ /* 0x000fe400078e00ff */
[----:B------:R-:W-:Y:S01]  /*6d10*/  IMAD.MOV.U32 R13, RZ, RZ, RZ ;  /* 0x000000ffff0d7224 */ /* 0x000fe200078e00ff */
[----:B------:R-:W3:Y:S01]  /*6d20*/  LDCU.64 UR6, c[0x4][0x78] ;  /* 0x01000f00ff0677ac */ /* 0x000ee20008000a00 */
[----:B-1----:R-:W1:Y:S01]  /*6d30*/  LDC.64 R2, c[0x4][R3] ;  /* 0x0100000003027b82 */ /* 0x002e620000000a00 */
[----:B------:R-:W5:Y:S01]  /*6d40*/  LDCU.64 UR4, c[0x4][0x10] ;  /* 0x01000200ff0477ac */ /* 0x000f620008000a00 */
[----:B--2---:R-:W-:Y:S01]  /*6d50*/  MOV R5, UR9 ;  /* 0x0000000900057c02 */ /* 0x004fe20008000f00 */
[----:B------:R-:W-:Y:S01]  /*6d60*/  IMAD.U32 R4, RZ, RZ, UR8 ;  /* 0x00000008ff047e24 */ /* 0x000fe2000f8e00ff */
[----:B---3--:R-:W-:Y:S01]  /*6d70*/  MOV R7, UR7 ;  /* 0x0000000700077c02 */ /* 0x008fe20008000f00 */
[----:B------:R-:W-:Y:S01]  /*6d80*/  IMAD.U32 R6, RZ, RZ, UR6 ;  /* 0x00000006ff067e24 */ /* 0x000fe2000f8e00ff */
[----:B-----5:R-:W-:Y:S01]  /*6d90*/  MOV R11, UR5 ;  /* 0x00000005000b7c02 */ /* 0x020fe20008000f00 */
[----:B------:R-:W-:Y:S02]  /*6da0*/  IMAD.U32 R10, RZ, RZ, UR4 ;  /* 0x00000004ff0a7e24 */ /* 0x000fe4000f8e00ff */
[----:B------:R-:W-:Y:S07]  /*6db0*/  LEPC R20, `(.L_x_106) ;  /* 0x000000001014794e */ /* 0x000fee0000000000 */
[----:B-1--4-:R-:W-:Y:S05]  /*6dc0*/  CALL.ABS.NOINC R2 ;  /* 0x0000000002007343 */ /* 0x012fea0003c00000 */
.L_x_106:
[----:B------:R-:W-:Y:S01]  /*6dd0*/  LOP3.LUT R20, R48, 0xffffe000, RZ, 0xc0, !PT ;  /* 0xffffe00030147812 */ /* 0x000fe200078ec0ff */
[----:B------:R-:W-:Y:S05]  /*6de0*/  WARPSYNC.ALL ;  /* 0x0000000000007948 */ /* 0x000fea0003800000 */
[----:B------:R-:W-:Y:S01]  /*6df0*/  R2UR UR4, R25 ;  /* 0x00000000190472ca */ /* 0x000fe200000e0000 */
[----:B------:R-:W-:Y:S01]  /*6e00*/  IMAD.SHL.U32 R82, R72, 0x4, RZ ;  /* 0x0000000448527824 */ /* 0x000fe200078e00ff */
[----:B------:R-:W-:Y:S01]  /*6e10*/  LOP3.LUT R21, R49, 0xffffe000, RZ, 0xc0, !PT ;  /* 0xffffe00031157812 */ /* 0x000fe200078ec0ff */
[----:B------:R-:W-:Y:S01]  /*6e20*/  BSSY.RECONVERGENT B0, `(.L_x_107) ;  /* 0x0000059000007945 */ /* 0x000fe20003800200 */
[----:B------:R-:W-:Y:S02]  /*6e30*/  LOP3.LUT R26, R51, 0xffffe000, RZ, 0xc0, !PT ;  /* 0xffffe000331a7812 */ /* 0x000fe400078ec0ff */
[----:B------:R-:W-:Y:S02]  /*6e40*/  LOP3.LUT R32, R45, 0xffffe000, RZ, 0xc0, !PT ;  /* 0xffffe0002d207812 */ /* 0x000fe400078ec0ff */
[----:B------:R-:W-:Y:S02]  /*6e50*/  LOP3.LUT R33, R46, 0xffffe000, RZ, 0xc0, !PT ;  /* 0xffffe0002e217812 */ /* 0x000fe400078ec0ff */
[----:B------:R-:W-:Y:S02]  /*6e60*/  IADD3 R78, PT, PT, R79, R82, RZ ;  /* 0x000000524f4e7210 */ /* 0x000fe40007ffe0ff */
[----:B------:R-:W-:Y:S01]  /*6e70*/  ISETP.NE.AND P0, PT, R73, RZ, PT ;  /* 0x000000ff4900720c */ /* 0x000fe20003f05270 */
[----:B--2---:R-:W4:Y:S02]  /*6e80*/  LDTM.16dp128bit.x8 R4, tmem[UR4] ;  /* 0x00000004000479ee */ /* 0x004f240008180000 */
[----:B------:R-:W-:Y:S02]  /*6e90*/  IMAD.IADD R79, R71, 0x1, R78 ;  /* 0x00000001474f7824 */ /* 0x000fe400078e024e */
[C---:B----4-:R-:W-:Y:S01]  /*6ea0*/  FMUL R0, R24.reuse, R4 ;  /* 0x0000000418007220 */ /* 0x050fe20000400000 */
[C---:B-1----:R-:W-:Y:S01]  /*6eb0*/  FMUL R2, R24.reuse, R5 ;  /* 0x0000000518027220 */ /* 0x042fe20000400000 */
[C---:B------:R-:W-:Y:S01]  /*6ec0*/  FMUL R3, R24.reuse, R6 ;  /* 0x0000000618037220 */ /* 0x040fe20000400000 */
[----:B------:R-:W-:Y:S01]  /*6ed0*/  FMUL R7, R24, R7 ;  /* 0x0000000718077220 */ /* 0x000fe20000400000 */
[C---:B------:R-:W-:Y:S01]  /*6ee0*/  FFMA R28, R27.reuse, R20, R0 ;  /* 0x000000141b1c7223 */ /* 0x040fe20000000000 */
[----:B------:R-:W-:Y:S01]  /*6ef0*/  LOP3.LUT R20, R50, 0xffffe000, RZ, 0xc0, !PT ;  /* 0xffffe00032147812 */ /* 0x000fe200078ec0ff */
[C---:B------:R-:W-:Y:S01]  /*6f00*/  FFMA R29, R27.reuse, R21, R2 ;  /* 0x000000151b1d7223 */ /* 0x040fe20000000002 */
[----:B------:R-:W-:Y:S01]  /*6f10*/  LOP3.LUT R21, R44, 0xffffe000, RZ, 0xc0, !PT ;  /* 0xffffe0002c157812 */ /* 0x000fe200078ec0ff */
[C---:B------:R-:W-:Y:S01]  /*6f20*/  FMUL R4, R24.reuse, R8 ;  /* 0x0000000818047220 */ /* 0x040fe20000400000 */
[----:B------:R-:W-:Y:S01]  /*6f30*/  F2FP.TF32.F32.PACK_B R28, R28 ;  /* 0x0000001cff1c723e */ /* 0x000fe200024050ff */
[----:B------:R-:W-:Y:S01]  /*6f40*/  FFMA R30, R27, R20, R3 ;  /* 0x000000141b1e7223 */ /* 0x000fe20000000003 */
[----:B------:R-:W-:Y:S01]  /*6f50*/  LOP3.LUT R20, R47, 0xffffe000, RZ, 0xc0, !PT ;  /* 0xffffe0002f147812 */ /* 0x000fe200078ec0ff */
[C---:B------:R-:W-:Y:S01]  /*6f60*/  FMUL R5, R24.reuse, R9 ;  /* 0x0000000918057220 */ /* 0x040fe20000400000 */
[----:B------:R-:W-:Y:S01]  /*6f70*/  F2FP.TF32.F32.PACK_B R29, R29 ;  /* 0x0000001dff1d723e */ /* 0x000fe200024050ff */
[C---:B------:R-:W-:Y:S01]  /*6f80*/  FMUL R6, R24.reuse, R10 ;  /* 0x0000000a18067220 */ /* 0x040fe20000400000 */
[----:B------:R-:W-:Y:S01]  /*6f90*/  F2FP.TF32.F32.PACK_B R30, R30 ;  /* 0x0000001eff1e723e */ /* 0x000fe200024050ff */
[----:B------:R-:W-:Y:S01]  /*6fa0*/  FFMA R31, R27, R26, R7 ;  /* 0x0000001a1b1f7223 */ /* 0x000fe20000000007 */
[----:B------:R-:W-:Y:S01]  /*6fb0*/  LOP3.LUT R26, R41, 0xffffe000, RZ, 0xc0, !PT ;  /* 0xffffe000291a7812 */ /* 0x000fe200078ec0ff */
[----:B------:R-:W-:Y:S01]  /*6fc0*/  FMUL R11, R24, R11 ;  /* 0x0000000b180b7220 */ /* 0x000fe20000400000 */
[C---:B------:R-:W-:Y:S01]  /*6fd0*/  FFMA R4, R27.reuse, R21, R4 ;  /* 0x000000151b047223 */ /* 0x040fe20000000004 */
[----:B------:R-:W-:Y:S01]  /*6fe0*/  LOP3.LUT R21, R40, 0xffffe000, RZ, 0xc0, !PT ;  /* 0xffffe00028157812 */ /* 0x000fe200078ec0ff */
[C---:B------:R-:W-:Y:S01]  /*6ff0*/  FFMA R5, R27.reuse, R32, R5 ;  /* 0x000000201b057223 */ /* 0x040fe20000000005 */
[----:B------:R-:W-:Y:S01]  /*7000*/  F2FP.TF32.F32.PACK_B R31, R31 ;  /* 0x0000001fff1f723e */ /* 0x000fe200024050ff */
        /* <DEDUP_REMOVED lines=8> */
[----:B------:R1:W-:Y:S01]  /*7090*/  STSM.16.M88.4 [R76+0x400], R28 ;  /* 0x0004001c4c007844 */ /* 0x0003e20000000200 */
[----:B------:R-:W-:Y:S01]  /*70a0*/  F2FP.TF32.F32.PACK_B R6, R6 ;  /* 0x00000006ff06723e */ /* 0x000fe200024050ff */
[C---:B------:R-:W-:Y:S01]  /*70b0*/  FMUL R10, R24.reuse, R14 ;  /* 0x0000000e180a7220 */ /* 0x040fe20000400000 */
[----:B------:R-:W-:Y:S01]  /*70c0*/  F2FP.TF32.F32.PACK_B R7, R7 ;  /* 0x00000007ff07723e */ /* 0x000fe200024050ff */
[----:B------:R-:W-:Y:S01]  /*70d0*/  FMUL R15, R24, R15 ;  /* 0x0000000f180f7220 */ /* 0x000fe20000400000 */
[C---:B------:R-:W-:Y:S01]  /*70e0*/  FFMA R8, R27.reuse, R21, R8 ;  /* 0x000000151b087223 */ /* 0x040fe20000000008 */
[C---:B------:R-:W-:Y:S01]  /*70f0*/  FFMA R9, R27.reuse, R26, R9 ;  /* 0x0000001a1b097223 */ /* 0x040fe20000000009 */
[C---:B------:R-:W-:Y:S01]  /*7100*/  FFMA R10, R27.reuse, R33, R10 ;  /* 0x000000211b0a7223 */ /* 0x040fe2000000000a */
[----:B------:R1:W-:Y:S01]  /*7110*/  STSM.16.M88.4 [R75+0x400], R4 ;  /* 0x000400044b007844 */ /* 0x0003e20000000200 */
[----:B------:R-:W-:Y:S01]  /*7120*/  LOP3.LUT R21, R36, 0xffffe000, RZ, 0xc0, !PT ;  /* 0xffffe00024157812 */ /* 0x000fe200078ec0ff */
[----:B------:R-:W-:Y:S01]  /*7130*/  FFMA R11, R27, R20, R15 ;  /* 0x000000141b0b7223 */ /* 0x000fe2000000000f */
[----:B------:R-:W-:Y:S01]  /*7140*/  LOP3.LUT R20, R37, 0xffffe000, RZ, 0xc0, !PT ;  /* 0xffffe00025147812 */ /* 0x000fe200078ec0ff */
[C---:B------:R-:W-:Y:S01]  /*7150*/  FMUL R12, R24.reuse, R16 ;  /* 0x00000010180c7220 */ /* 0x040fe20000400000 */
[----:B------:R-:W-:Y:S01]  /*7160*/  FMUL R13, R24, R17 ;  /* 0x00000011180d7220 */ /* 0x000fe20000400000 */
[----:B------:R-:W-:Y:S01]  /*7170*/  LOP3.LUT R33, R38, 0xffffe000, RZ, 0xc0, !PT ;  /* 0xffffe00026217812 */ /* 0x000fe200078ec0ff */
[C---:B------:R-:W-:Y:S01]  /*7180*/  FMUL R14, R24.reuse, R18 ;  /* 0x00000012180e7220 */ /* 0x040fe20000400000 */
[----:B------:R-:W-:Y:S01]  /*7190*/  LOP3.LUT R26, R39, 0xffffe000, RZ, 0xc0, !PT ;  /* 0xffffe000271a7812 */ /* 0x000fe200078ec0ff */
[----:B------:R-:W-:Y:S01]  /*71a0*/  FMUL R19, R24, R19 ;  /* 0x0000001318137220 */ /* 0x000fe20000400000 */
[C---:B------:R-:W-:Y:S01]  /*71b0*/  FFMA R12, R27.reuse, R21, R12 ;  /* 0x000000151b0c7223 */ /* 0x040fe2000000000c */
[C---:B------:R-:W-:Y:S01]  /*71c0*/  FFMA R13, R27.reuse, R20, R13 ;  /* 0x000000141b0d7223 */ /* 0x040fe2000000000d */
[C---:B------:R-:W-:Y:S01]  /*71d0*/  FFMA R14, R27.reuse, R33, R14 ;  /* 0x000000211b0e7223 */ /* 0x040fe2000000000e */
[----:B------:R-:W-:Y:S01]  /*71e0*/  FFMA R15, R27, R26, R19 ;  /* 0x0000001a1b0f7223 */ /* 0x000fe20000000013 */
[----:B------:R-:W-:Y:S02]  /*71f0*/  F2FP.TF32.F32.PACK_B R8, R8 ;  /* 0x00000008ff08723e */ /* 0x000fe400024050ff */
[----:B------:R-:W-:Y:S02]  /*7200*/  F2FP.TF32.F32.PACK_B R9, R9 ;  /* 0x00000009ff09723e */ /* 0x000fe400024050ff */
[----:B------:R-:W-:Y:S02]  /*7210*/  F2FP.TF32.F32.PACK_B R10, R10 ;  /* 0x0000000aff0a723e */ /* 0x000fe400024050ff */
[----:B------:R-:W-:Y:S02]  /*7220*/  F2FP.TF32.F32.PACK_B R11, R11 ;  /* 0x0000000bff0b723e */ /* 0x000fe400024050ff */
[----:B------:R-:W-:Y:S02]  /*7230*/  F2FP.TF32.F32.PACK_B R12, R12 ;  /* 0x0000000cff0c723e */ /* 0x000fe400024050ff */
[----:B------:R-:W-:Y:S01]  /*7240*/  F2FP.TF32.F32.PACK_B R13, R13 ;  /* 0x0000000dff0d723e */ /* 0x000fe200024050ff */
[----:B------:R1:W-:Y:S01]  /*7250*/  STSM.16.M88.4 [R78], R8 ;  /* 0x000000084e007844 */ /* 0x0003e20000000200 */
[----:B------:R-:W-:Y:S02]  /*7260*/  F2FP.TF32.F32.PACK_B R14, R14 ;  /* 0x0000000eff0e723e */ /* 0x000fe400024050ff */
[----:B------:R-:W-:Y:S05]  /*7270*/  F2FP.TF32.F32.PACK_B R15, R15 ;  /* 0x0000000fff0f723e */ /* 0x000fea00024050ff */
[----:B------:R1:W-:Y:S01]  /*7280*/  STSM.16.M88.4 [R79], R12 ;  /* 0x0000000c4f007844 */ /* 0x0003e20000000200 */
[----:B------:R-:W-:Y:S01]  /*7290*/  @!PT LDS RZ, [RZ] ;  /* 0x00000000fffff984 */ /* 0x000fe20000000800 */
[----:B------:R-:W-:Y:S01]  /*72a0*/  @!PT LDS RZ, [RZ] ;  /* 0x00000000fffff984 */ /* 0x000fe20000000800 */
[----:B------:R-:W-:Y:S01]  /*72b0*/  @!PT LDS RZ, [RZ] ;  /* 0x00000000fffff984 */ /* 0x000fe20000000800 */
[----:B------:R-:W-:Y:S01]  /*72c0*/  @!PT LDS RZ, [RZ] ;  /* 0x00000000fffff984 */ /* 0x000fe20000000800 */
[----:B------:R2:W-:Y:S07]  /*72d0*/  MEMBAR.ALL.CTA ;  /* 0x0000000000007992 */ /* 0x0005ee0000008000 */
[----:B--2---:R-:W2:Y:S02]  /*72e0*/  FENCE.VIEW.ASYNC.S ;  /* 0x00000000000073c6 */ /* 0x004ea40000000000 */
[----:B--2---:R-:W-:Y:S06]  /*72f0*/  BAR.SYNC.DEFER_BLOCKING 0x1, 0x80 ;  /* 0x0042000000007b1d */ /* 0x004fec0000010000 */
[----:B------:R-:W-:Y:S05]  /*7300*/  @P0 BRA `(.L_x_108) ;  /* 0x0000000000280947 */ /* 0x000fea0003800000 */
[----:B------:R-:W2:Y:S01]  /*7310*/  LDCU.64 UR6, c[0x0][0x348] ;  /* 0x00006900ff0677ac */ /* 0x000ea20008000a00 */
[----:B------:R-:W-:Y:S01]  /*7320*/  UIADD3 UR4, UPT, UPT, UR43, 0x400, URZ ;  /* 0x000004002b047890 */ /* 0x000fe2000fffe0ff */
[----:B------:R-:W-:Y:S05]  /*7330*/  UMOV UR51, UR60 ;  /* 0x0000003c00337c82 */ /* 0x000fea0008000000 */
[----:B------:R-:W-:Y:S04]  /*7340*/  MOV R65, UR4 ;  /* 0x0000000400417c02 */ /* 0x000fe80008000f00 */
[----:B------:R-:W-:Y:S01]  /*7350*/  R2UR UR48, R65 ;  /* 0x00000000413072ca */ /* 0x000fe200000e0000 */
[----:B--2---:R-:W-:Y:S04]  /*7360*/  UIADD3 UR4, UP0, UPT, UR6, 0x680, URZ ;  /* 0x0000068006047890 */ /* 0x004fe8000ff1e0ff */
[----:B------:R-:W-:Y:S09]  /*7370*/  UIADD3.X UR5, UPT, UPT, URZ, UR7, URZ, UP0, !UPT ;  /* 0x00000007ff057290 */ /* 0x000ff200087fe4ff */
[----:B------:R2:W-:Y:S01]  /*7380*/  UTMASTG.3D [UR48], [UR4] ;  /* 0x00000030040073b5 */ /* 0x0005e20008010000 */
[----:B------:R0:W-:Y:S01]  /*7390*/  UTMACMDFLUSH ;  /* 0x00000000000079b7 */ /* 0x0001e20000000000 */
[----:B--2---:R-:W-:Y:S04]  /*73a0*/  DEPBAR.LE SB0, 0x1 ;  /* 0x000080400000791a */ /* 0x004fe80000000000 */
.L_x_108:
[----:B------:R-:W-:Y:S05]  /*73b0*/  BSYNC.RECONVERGENT B0 ;  /* 0x0000000000007941 */ /* 0x000fea0003800200 */
.L_x_107:
[----:B------:R-:W-:Y:S01]  /*73c0*/  BAR.SYNC.DEFER_BLOCKING 0x1, 0x80 ;  /* 0x0042000000007b1d */ /* 0x000fe20000010000 */
[----:B------:R-:W-:Y:S01]  /*73d0*/  ISETP.NE.AND P1, PT, R74, RZ, PT ;  /* 0x000000ff4a00720c */ /* 0x000fe20003f25270 */
[----:B------:R-:W-:Y:S01]  /*73e0*/  UISETP.NE.AND UP0, UPT, UR46, URZ, UPT ;  /* 0x000000ff2e00728c */ /* 0x000fe2000bf05270 */
[----:B------:R-:W-:Y:S11]  /*73f0*/  LEA R3, R34, UR43, 0x3 ;  /* 0x0000002b22037c11 */ /* 0x000ff6000f8e18ff */
[----:B------:R-:W-:Y:S01]  /*7400*/  @P1 SHF.L.U32 R2, R70, 0x1f, RZ ;  /* 0x0000001f46021819 */ /* 0x000fe200000006ff */
[----:B------:R-:W-:Y:S06]  /*7410*/  BRA.U !UP0, `(.L_x_109) ;  /* 0x0000000108247547 */ /* 0x000fec000b800000 */
[----:B-1----:R-:W-:Y:S01]  /*7420*/  IMAD.U32 R5, RZ, RZ, UR45 ;  /* 0x0000002dff057e24 */ /* 0x002fe2000f8e00ff */
[----:B------:R-:W-:Y:S01]  /*7430*/  MOV R0, UR63 ;  /* 0x0000003f00007c02 */ /* 0x000fe20008000f00 */
[----:B------:R-:W-:Y:S03]  /*7440*/  UIADD3 UR4, UPT, UPT, UR45, 0x1, URZ ;  /* 0x000000012d047890 */ /* 0x000fe6000fffe0ff */
[----:B------:R-:W-:Y:S01]  /*7450*/  @P1 LEA R5, R5, UR43, 0x3 ;  /* 0x0000002b05051c11 */ /* 0x000fe2000f8e18ff */
[----:B------:R-:W-:Y:S04]  /*7460*/  UISETP.NE.AND UP0, UPT, UR4, 0x4, UPT ;  /* 0x000000040400788c */ /* 0x000fe8000bf05270 */
[----:B------:R-:W-:Y:S01]  /*7470*/  @P1 VIADD R5, R5, 0x40 ;  /* 0x0000004005051836 */ /* 0x000fe20000000000 */
[----:B------:R-:W-:Y:S04]  /*7480*/  USEL UR45, UR4, URZ, UP0 ;  /* 0x000000ff042d7287 */ /* 0x000fe80008000000 */
[----:B------:R-:W-:Y:S04]  /*7490*/  @P1 PRMT R0, R0, 0x654, R5 ;  /* 0x0000065400001816 */ /* 0x000fe80000000005 */
[----:B------:R2:W-:Y:S04]  /*74a0*/  @P1 SYNCS.ARRIVE.TRANS64.RED.A1T0 RZ, [R0+URZ], RZ ;  /* 0x000000ff00ff19a7 */ /* 0x0005e800081004ff */
.L_x_109:
[----:B------:R-:W3:Y:S01]  /*74b0*/  @P1 SYNCS.PHASECHK.TRANS64.TRYWAIT P0, [R3+URZ+0x20], R2 ;  /* 0x00002002030015a7 */ /* 0x000ee200080011ff */
[----:B------:R-:W-:Y:S01]  /*74c0*/  BSSY B1, `(.L_x_110) ;  /* 0x0000017000017945 */ /* 0x000fe20003800000 */
[----:B---3--:R-:W-:Y:S03]  /*74d0*/  @P1 SEL R80, RZ, 0x1, !P0 ;  /* 0x00000001ff501807 */ /* 0x008fe60004000000 */
[----:B------:R-:W-:Y:S05]  /*74e0*/  @!P1 BRA `(.L_x_111) ;  /* 0x0000000000509947 */ /* 0x000fea0003800000 */
[----:B------:R-:W-:Y:S01]  /*74f0*/  ISETP.NE.AND P1, PT, R81, RZ, PT ;  /* 0x000000ff5100720c */ /* 0x000fe20003f25270 */
[----:B------:R-:W-:Y:S01]  /*7500*/  BSSY B0, `(.L_x_112) ;  /* 0x000000a000007945 */ /* 0x000fe20003800000 */
[----:B------:R-:W-:Y:S11]  /*7510*/  ISETP.NE.AND P0, PT, R80, RZ, PT ;  /* 0x000000ff5000720c */ /* 0x000ff60003f05270 */
[----:B-1----:R-:W-:Y:S04]  /*7520*/  @P1 IMAD R5, R34, 0x2000, R35 ;  /* 0x0000200022051824 */ /* 0x002fe800078e0223 */
[----:B------:R-:W-:Y:S05]  /*7530*/  @P1 VIADD R4, R5, UR43 ;  /* 0x0000002b05041c36 */ /* 0x000fea0008000000 */
[----:B------:R-:W-:Y:S01]  /*7540*/  @P1 IADD3 R2, PT, PT, R82, R4, RZ ;  /* 0x0000000452021210 */ /* 0x000fe20007ffe0ff */
[----:B------:R-:W-:Y:S01]  /*7550*/  @P1 IMAD.IADD R4, R71, 0x1, R4 ;  /* 0x0000000147041824 */ /* 0x000fe200078e0204 */
[----:B------:R-:W-:Y:S06]  /*7560*/  @P0 BRA `(.L_x_113) ;  /* 0x00000000000c0947 */ /* 0x000fec0003800000 */
[----:B--2---:R-:W-:Y:S04]  /*7570*/  SHF.L.U32 R0, R70, 0x1f, RZ ;  /* 0x0000001f46007819 */ /* 0x004fe800000006ff */
[----:B------:R-:W1:Y:S02]  /*7580*/  SYNCS.PHASECHK.TRANS64.TRYWAIT P0, [R3+URZ+0x20], R0 ;  /* 0x00002000030075a7 */ /* 0x000e6400080011ff */
[----:B-1----:R-:W-:Y:S05]  /*7590*/  @!P0 BRA `(.L_x_114) ;  /* 0x0000002800248947 */ /* 0x002fea0003800000 */
.L_x_113:
[----:B------:R-:W-:Y:S05]  /*75a0*/  BSYNC B0 ;  /* 0x0000000000007941 */ /* 0x000fea0003800000 */
.L_x_112:
[----:B------:R-:W-:Y:S02]  /*75b0*/  ISETP.NE.AND P0, PT, R81, RZ, PT ;  /* 0x000000ff5100720c */ /* 0x000fe40003f05270 */
[----:B------:R-:W-:Y:S11]  /*75c0*/  IADD3 R34, PT, PT, R34, 0x1, RZ ;  /* 0x0000000122227810 */ /* 0x000ff60007ffe0ff */
[----:B-12---:R-:W-:Y:S01]  /*75d0*/  @P0 IMAD.IADD R0, R71, 0x1, R2 ;  /* 0x0000000147000824 */ /* 0x006fe200078e0202 */
[----:B------:R-:W-:Y:S05]  /*75e0*/  @P0 WARPSYNC.ALL ;  /* 0x0000000000000948 */ /* 0x000fea0003800000 */
[----:B------:R3:W4:Y:S04]  /*75f0*/  @P0 LDSM.16.M88.4 R48, [R5+UR43+0x400] ;  /* 0x0004002b0530083b */ /* 0x0007280008000200 */
[----:B------:R3:W1:Y:S04]  /*7600*/  @P0 LDSM.16.M88.4 R44, [R4+0x400] ;  /* 0x00040000042c083b */ /* 0x0006680000000200 */
[----:B------:R3:W2:Y:S04]  /*7610*/  @P0 LDSM.16.M88.4 R40, [R2+0x400] ;  /* 0x000400000228083b */ /* 0x0006a80000000200 */
[----:B------:R3:W1:Y:S02]  /*7620*/  @P0 LDSM.16.M88.4 R36, [R0+0x400] ;  /* 0x000400000024083b */ /* 0x0006640000000200 */
.L_x_111:
[----:B------:R-:W-:Y:S05]  /*7630*/  BSYNC B1 ;  /* 0x0000000000017941 */ /* 0x000fea0003800000 */
.L_x_110:
[----:B------:R-:W-:Y:S05]  /*7640*/  VIADD R3, R25, 0x20 ;  /* 0x0000002019037836 */ /* 0x000fea0000000000 */
[----:B------:R-:W-:Y:S04]  /*7650*/  SHF.R.U32.HI R3, RZ, 0x15, R3 ;  /* 0x00000015ff037819 */ /* 0x000fe80000011603 */
[----:B------:R-:W-:Y:S11]  /*7660*/  LOP3.LUT P0, RZ, R3, 0x3, R62, 0x48, !PT ;  /* 0x0000000303ff7812 */ /* 0x000ff6000780483e */
[----:B------:R-:W-:Y:S02]  /*7670*/  @!UPT UIADD3 URZ, UPT, UPT, URZ, URZ, URZ ;  /* 0x000000fffffff290 */ /* 0x000fe4000fffe0ff */
[----:B------:R-:W-:Y:S05]  /*7680*/  @!P0 BRA `(.L_x_115) ;  /* 0x0000000000408947 */ /* 0x000fea0003800000 */
[----:B------:R-:W5:Y:S01]  /*7690*/  LDCU.64 UR8, c[0x4][0x70] ;  /* 0x01000e00ff0877ac */ /* 0x000f620008000a00 */
[----:B------:R-:W-:Y:S01]  /*76a0*/  MOV R3, 0x0 ;  /* 0x0000000000037802 */ /* 0x000fe20000000f00 */
[----:B-1----:R-:W-:Y:S02]  /*76b0*/  HFMA2 R12, -RZ, RZ, 0, 5.9604644775390625e-08 ;  /* 0x00000001ff0c7431 */ /* 0x002fe400000001ff */
[----:B------:R-:W-:Y:S02]  /*76c0*/  IMAD.MOV.U32 R8, RZ, RZ, 0x192 ;  /* 0x00000192ff087424 */ /* 0x000fe400078e00ff */
[----:B------:R-:W-:Y:S01]  /*76d0*/  IMAD.MOV.U32 R13, RZ, RZ, RZ ;  /* 0x000000ffff0d7224 */ /* 0x000fe200078e00ff */
[----:B------:R-:W1:Y:S01]  /*76e0*/  LDCU.64 UR6, c[0x4][0x78] ;  /* 0x01000f00ff0677ac */ /* 0x000e620008000a00 */
[----:B---3--:R-:W3:Y:S01]  /*76f0*/  LDC.64 R2, c[0x4][R3] ;  /* 0x0100000003027b82 */ /* 0x008ee20000000a00 */
[----:B------:R-:W4:Y:S01]  /*7700*/  LDCU.64 UR4, c[0x4][0x10] ;  /* 0x01000200ff0477ac */ /* 0x000f220008000a00 */
[----:B-----5:R-:W-:Y:S01]  /*7710*/  MOV R5, UR9 ;  /* 0x0000000900057c02 */ /* 0x020fe20008000f00 */
[----:B------:R-:W-:Y:S01]  /*7720*/  IMAD.U32 R4, RZ, RZ, UR8 ;  /* 0x00000008ff047e24 */ /* 0x000fe2000f8e00ff */
[----:B-1----:R-:W-:Y:S01]  /*7730*/  MOV R7, UR7 ;  /* 0x0000000700077c02 */ /* 0x002fe20008000f00 */
[----:B------:R-:W-:Y:S01]  /*7740*/  IMAD.U32 R6, RZ, RZ, UR6 ;  /* 0x00000006ff067e24 */ /* 0x000fe2000f8e00ff */
[----:B----4-:R-:W-:Y:S01]  /*7750*/  MOV R11, UR5 ;  /* 0x00000005000b7c02 */ /* 0x010fe20008000f00 */
[----:B------:R-:W-:Y:S02]  /*7760*/  IMAD.U32 R10, RZ, RZ, UR4 ;  /* 0x00000004ff0a7e24 */ /* 0x000fe4000f8e00ff */
[----:B------:R-:W-:Y:S07]  /*7770*/  LEPC R20, `(.L_x_115) ;  /* 0x000000001014794e */ /* 0x000fee0000000000 */
[----:B--23--:R-:W-:Y:S05]  /*7780*/  CALL.ABS.NOINC R2 ;  /* 0x0000000002007343 */ /* 0x00cfea0003c00000 */
.L_x_115:
[----:B----4-:R-:W-:Y:S01]  /*7790*/  LOP3.LUT R20, R48, 0xffffe000, RZ, 0xc0, !PT ;  /* 0xffffe00030147812 */ /* 0x010fe200078ec0ff */
[----:B------:R-:W-:Y:S05]  /*77a0*/  WARPSYNC.ALL ;  /* 0x0000000000007948 */ /* 0x000fea0003800000 */
[----:B------:R-:W-:Y:S01]  /*77b0*/  R2UR UR4, R25 ;  /* 0x00000000190472ca */ /* 0x000fe200000e0000 */
[----:B------:R-:W-:Y:S01]  /*77c0*/  IMAD.U32 R84, RZ, RZ, UR45 ;  /* 0x0000002dff547e24 */ /* 0x000fe2000f8e00ff */
[----:B------:R-:W-:Y:S01]  /*77d0*/  LOP3.LUT R21, R49, 0xffffe000, RZ, 0xc0, !PT ;  /* 0xffffe00031157812 */ /* 0x000fe200078ec0ff */
[----:B------:R-:W-:Y:S01]  /*77e0*/  IMAD.U32 R83, RZ, RZ, UR63 ;  /* 0x0000003fff537e24 */ /* 0x000fe2000f8e00ff */
[----:B------:R-:W-:Y:S01]  /*77f0*/  LOP3.LUT R26, R51, 0xffffe000, RZ, 0xc0, !PT ;  /* 0xffffe000331a7812 */ /* 0x000fe200078ec0ff */
[----:B------:R-:W-:Y:S01]  /*7800*/  BSSY.RECONVERGENT B0, `(.L_x_116) ;  /* 0x000005c000007945 */ /* 0x000fe20003800200 */
[----:B-1----:R-:W-:Y:S02]  /*7810*/  LOP3.LUT R33, R44, 0xffffe000, RZ, 0xc0, !PT ;  /* 0xffffe0002c217812 */ /* 0x002fe400078ec0ff */
[----:B------:R-:W-:Y:S02]  /*7820*/  LOP3.LUT R32, R45, 0xffffe000, RZ, 0xc0, !PT ;  /* 0xffffe0002d207812 */ /* 0x000fe400078ec0ff */
[----:B------:R-:W-:Y:S02]  /*7830*/  ISETP.NE.AND P6, PT, R74, RZ, PT ;  /* 0x000000ff4a00720c */ /* 0x000fe40003fc5270 */
[----:B------:R-:W-:Y:S01]  /*7840*/  ISETP.NE.AND P0, PT, R73, RZ, PT ;  /* 0x000000ff4900720c */ /* 0x000fe20003f05270 */
[----:B---3--:R-:W2:Y:S10]  /*7850*/  LDTM.16dp128bit.x8 R4, tmem[UR4+0x20] ;  /* 0x00002004000479ee */ /* 0x008eb40008180000 */
[----:B------:R-:W-:Y:S02]  /*7860*/  @P6 LEA R84, R84, UR43, 0x3 ;  /* 0x0000002b54546c11 */ /* 0x000fe4000f8e18ff */
[----:B------:R-:W-:Y:S03]  /*7870*/  @P6 SHF.L.U32 R85, R70, 0x1f, RZ ;  /* 0x0000001f46556819 */ /* 0x000fe600000006ff */
[----:B------:R-:W-:Y:S05]  /*7880*/  @P6 VIADD R84, R84, 0x40 ;  /* 0x0000004054546836 */ /* 0x000fea0000000000 */
[----:B------:R-:W-:Y:S02]  /*7890*/  @P6 PRMT R83, R83, 0x654, R84 ;  /* 0x0000065453536816 */ /* 0x000fe40000000054 */
[----:B------:R-:W-:Y:S01]  /*78a0*/  LEA R84, R34, UR43, 0x3 ;  /* 0x0000002b22547c11 */ /* 0x000fe2000f8e18ff */
[C---:B--2---:R-:W-:Y:S01]  /*78b0*/  FMUL R0, R24.reuse, R4 ;  /* 0x0000000418007220 */ /* 0x044fe20000400000 */
[C---:B------:R-:W-:Y:S01]  /*78c0*/  FMUL R2, R24.reuse, R5 ;  /* 0x0000000518027220 */ /* 0x040fe20000400000 */
[C---:B------:R-:W-:Y:S01]  /*78d0*/  FMUL R3, R24.reuse, R6 ;  /* 0x0000000618037220 */ /* 0x040fe20000400000 */
[----:B------:R-:W-:Y:S01]  /*78e0*/  FMUL R7, R24, R7 ;  /* 0x0000000718077220 */ /* 0x000fe20000400000 */
[C---:B------:R-:W-:Y:S01]  /*78f0*/  FFMA R28, R27.reuse, R20, R0 ;  /* 0x000000141b1c7223 */ /* 0x040fe20000000000 */
[----:B------:R-:W-:Y:S01]  /*7900*/  LOP3.LUT R20, R50, 0xffffe000, RZ, 0xc0, !PT ;  /* 0xffffe00032147812 */ /* 0x000fe200078ec0ff */
[C---:B------:R-:W-:Y:S01]  /*7910*/  FFMA R29, R27.reuse, R21, R2 ;  /* 0x000000151b1d7223 */ /* 0x040fe20000000002 */
[----:B------:R-:W-:Y:S01]  /*7920*/  LOP3.LUT R21, R40, 0xffffe000, RZ, 0xc0, !PT ;  /* 0xffffe00028157812 */ /* 0x000fe200078ec0ff */
[----:B------:R-:W-:Y:S01]  /*7930*/  FMUL R4, R24, R8 ;  /* 0x0000000818047220 */ /* 0x000fe20000400000 */
[----:B------:R-:W-:Y:S01]  /*7940*/  F2FP.TF32.F32.PACK_B R28, R28 ;  /* 0x0000001cff1c723e */ /* 0x000fe200024050ff */
[C---:B------:R-:W-:Y:S01]  /*7950*/  FFMA R30, R27.reuse, R20, R3 ;  /* 0x000000141b1e7223 */ /* 0x040fe20000000003 */
[----:B------:R-:W-:Y:S01]  /*7960*/  LOP3.LUT R20, R46, 0xffffe000, RZ, 0xc0, !PT ;  /* 0xffffe0002e147812 */ /* 0x000fe200078ec0ff */
[C---:B------:R-:W-:Y:S01]  /*7970*/  FMUL R5, R24.reuse, R9 ;  /* 0x0000000918057220 */ /* 0x040fe20000400000 */
[----:B------:R-:W-:Y:S01]  /*7980*/  F2FP.TF32.F32.PACK_B R29, R29 ;  /* 0x0000001dff1d723e */ /* 0x000fe200024050ff */
[----:B------:R-:W-:Y:S01]  /*7990*/  FFMA R31, R27, R26, R7 ;  /* 0x0000001a1b1f7223 */ /* 0x000fe20000000007 */
[----:B------:R-:W-:Y:S01]  /*79a0*/  LOP3.LUT R26, R47, 0xffffe000, RZ, 0xc0, !PT ;  /* 0xffffe0002f1a7812 */ /* 0x000fe200078ec0ff */
[----:B------:R-:W-:Y:S01]  /*79b0*/  FMUL R6, R24, R10 ;  /* 0x0000000a18067220 */ /* 0x000fe20000400000 */
[----:B------:R-:W-:Y:S01]  /*79c0*/  F2FP.TF32.F32.PACK_B R30, R30 ;  /* 0x0000001eff1e723e */ /* 0x000fe200024050ff */
[C---:B------:R-:W-:Y:S01]  /*79d0*/  FFMA R4, R27.reuse, R33, R4 ;  /* 0x000000211b047223 */ /* 0x040fe20000000004 */
[----:B------:R-:W-:Y:S01]  /*79e0*/  LOP3.LUT R33, R42, 0xffffe000, RZ, 0xc0, !PT ;  /* 0xffffe0002a217812 */ /* 0x000fe200078ec0ff */
        /* <DEDUP_REMOVED lines=13> */
[----:B------:R-:W-:Y:S01]  /*7ac0*/  FFMA R7, R27, R26, R11 ;  /* 0x0000001a1b077223 */ /* 0x000fe2000000000b */
[----:B------:R-:W-:Y:S01]  /*7ad0*/  LOP3.LUT R26, R37, 0xffffe000, RZ, 0xc0, !PT ;  /* 0xffffe000251a7812 */ /* 0x000fe200078ec0ff */
[----:B------:R-:W-:Y:S01]  /*7ae0*/  FMUL R15, R24, R15 ;  /* 0x0000000f180f7220 */ /* 0x000fe20000400000 */
[C---:B------:R-:W-:Y:S01]  /*7af0*/  FFMA R8, R27.reuse, R21, R8 ;  /* 0x000000151b087223 */ /* 0x040fe20000000008 */
[C---:B------:R-:W-:Y:S01]  /*7b00*/  FFMA R9, R27.reuse, R32, R9 ;  /* 0x000000201b097223 */ /* 0x040fe20000000009 */
[----:B------:R-:W-:Y:S01]  /*7b10*/  LOP3.LUT R21, R36, 0xffffe000, RZ, 0xc0, !PT ;  /* 0xffffe00024157812 */ /* 0x000fe200078ec0ff */
[C---:B------:R-:W-:Y:S01]  /*7b20*/  FFMA R10, R27.reuse, R33, R10 ;  /* 0x000000211b0a7223 */ /* 0x040fe2000000000a */
[C---:B------:R-:W-:Y:S01]  /*7b30*/  FMUL R12, R24.reuse, R16 ;  /* 0x00000010180c7220 */ /* 0x040fe20000400000 */
[----:B------:R-:W-:Y:S01]  /*7b40*/  FFMA R11, R27, R20, R15 ;  /* 0x000000141b0b7223 */ /* 0x000fe2000000000f */
[----:B------:R-:W-:Y:S01]  /*7b50*/  FMUL R13, R24, R17 ;  /* 0x00000011180d7220 */ /* 0x000fe20000400000 */
[----:B------:R-:W-:Y:S01]  /*7b60*/  LOP3.LUT R33, R38, 0xffffe000, RZ, 0xc0, !PT ;  /* 0xffffe00026217812 */ /* 0x000fe200078ec0ff */
[C---:B------:R-:W-:Y:S01]  /*7b70*/  FMUL R14, R24.reuse, R18 ;  /* 0x00000012180e7220 */ /* 0x040fe20000400000 */
[----:B------:R-:W-:Y:S01]  /*7b80*/  LOP3.LUT R20, R39, 0xffffe000, RZ, 0xc0, !PT ;  /* 0xffffe00027147812 */ /* 0x000fe200078ec0ff */
[----:B------:R-:W-:Y:S01]  /*7b90*/  FMUL R19, R24, R19 ;  /* 0x0000001318137220 */ /* 0x000fe20000400000 */
[----:B------:R-:W-:Y:S01]  /*7ba0*/  F2FP.TF32.F32.PACK_B R7, R7 ;  /* 0x00000007ff07723e */ /* 0x000fe200024050ff */
[C---:B------:R-:W-:Y:S01]  /*7bb0*/  FFMA R12, R27.reuse, R21, R12 ;  /* 0x000000151b0c7223 */ /* 0x040fe2000000000c */
[C---:B------:R-:W-:Y:S01]  /*7bc0*/  FFMA R13, R27.reuse, R26, R13 ;  /* 0x0000001a1b0d7223 */ /* 0x040fe2000000000d */
[C---:B------:R-:W-:Y:S01]  /*7bd0*/  FFMA R14, R27.reuse, R33, R14 ;  /* 0x000000211b0e7223 */ /* 0x040fe2000000000e */
[----:B------:R-:W-:Y:S01]  /*7be0*/  FFMA R15, R27, R20, R19 ;  /* 0x000000141b0f7223 */ /* 0x000fe20000000013 */
[----:B------:R1:W-:Y:S01]  /*7bf0*/  STSM.16.M88.4 [R75+0x2400], R4 ;  /* 0x002400044b007844 */ /* 0x0003e20000000200 */
[----:B------:R-:W-:Y:S02]  /*7c00*/  F2FP.TF32.F32.PACK_B R8, R8 ;  /* 0x00000008ff08723e */ /* 0x000fe400024050ff */
[----:B------:R-:W-:Y:S02]  /*7c10*/  F2FP.TF32.F32.PACK_B R9, R9 ;  /* 0x00000009ff09723e */ /* 0x000fe400024050ff */
[----:B------:R-:W-:Y:S02]  /*7c20*/  F2FP.TF32.F32.PACK_B R10, R10 ;  /* 0x0000000aff0a723e */ /* 0x000fe400024050ff */
[----:B------:R-:W-:Y:S02]  /*7c30*/  F2FP.TF32.F32.PACK_B R11, R11 ;  /* 0x0000000bff0b723e */ /* 0x000fe400024050ff */
[----:B------:R-:W-:Y:S02]  /*7c40*/  F2FP.TF32.F32.PACK_B R12, R12 ;  /* 0x0000000cff0c723e */ /* 0x000fe400024050ff */
[----:B------:R-:W-:Y:S01]  /*7c50*/  F2FP.TF32.F32.PACK_B R13, R13 ;  /* 0x0000000dff0d723e */ /* 0x000fe200024050ff */
[----:B------:R1:W-:Y:S01]  /*7c60*/  STSM.16.M88.4 [R78+0x2000], R8 ;  /* 0x002000084e007844 */ /* 0x0003e20000000200 */
[----:B------:R-:W-:Y:S02]  /*7c70*/  F2FP.TF32.F32.PACK_B R14, R14 ;  /* 0x0000000eff0e723e */ /* 0x000fe400024050ff */
[----:B------:R-:W-:Y:S05]  /*7c80*/  F2FP.TF32.F32.PACK_B R15, R15 ;  /* 0x0000000fff0f723e */ /* 0x000fea00024050ff */
[----:B------:R1:W-:Y:S01]  /*7c90*/  STSM.16.M88.4 [R79+0x2000], R12 ;  /* 0x0020000c4f007844 */ /* 0x0003e20000000200 */
        /* <DEDUP_REMOVED lines=9> */
[----:B------:R-:W-:Y:S02]  /*7d30*/  UIADD3 UR9, UPT, UPT, UR49, 0x20, URZ ;  /* 0x0000002031097890 */ /* 0x000fe4000fffe0ff */
[----:B------:R-:W-:Y:S01]  /*7d40*/  UIADD3 UR8, UPT, UPT, UR43, 0x2400, URZ ;  /* 0x000024002b087890 */ /* 0x000fe2000fffe0ff */
[----:B------:R-:W-:Y:S01]  /*7d50*/  UMOV UR10, UR50 ;  /* 0x00000032000a7c82 */ /* 0x000fe20008000000 */
[----:B------:R-:W-:Y:S01]  /*7d60*/  UMOV UR11, UR60 ;  /* 0x0000003c000b7c82 */ /* 0x000fe20008000000 */
[----:B--2---:R-:W-:Y:S04]  /*7d70*/  UIADD3 UR4, UP0, UPT, UR6, 0x680, URZ ;  /* 0x0000068006047890 */ /* 0x004fe8000ff1e0ff */
[----:B------:R-:W-:Y:S09]  /*7d80*/  UIADD3.X UR5, UPT, UPT, URZ, UR7, URZ, UP0, !UPT ;  /* 0x00000007ff057290 */ /* 0x000ff200087fe4ff */
[----:B------:R2:W-:Y:S01]  /*7d90*/  UTMASTG.3D [UR8], [UR4] ;  /* 0x00000008040073b5 */ /* 0x0005e20008010000 */
[----:B------:R0:W-:Y:S01]  /*7da0*/  UTMACMDFLUSH ;  /* 0x00000000000079b7 */ /* 0x0001e20000000000 */
[----:B--2---:R-:W-:Y:S04]  /*7db0*/  DEPBAR.LE SB0, 0x1 ;  /* 0x000080400000791a */ /* 0x004fe80000000000 */
.L_x_117:
[----:B------:R-:W-:Y:S05]  /*7dc0*/  BSYNC.RECONVERGENT B0 ;  /* 0x0000000000007941 */ /* 0x000fea0003800200 */
.L_x_116:
[----:B------:R-:W-:Y:S01]  /*7dd0*/  BAR.SYNC.DEFER_BLOCKING 0x1, 0x80 ;  /* 0x0042000000007b1d */ /* 0x000fe20000010000 */
[----:B------:R-:W-:Y:S04]  /*7de0*/  UIADD3 UR4, UPT, UPT, UR45, 0x1, URZ ;  /* 0x000000012d047890 */ /* 0x000fe8000fffe0ff */
[----:B------:R-:W-:Y:S04]  /*7df0*/  UISETP.NE.AND UP0, UPT, UR4, 0x4, UPT ;  /* 0x000000040400788c */ /* 0x000fe8000bf05270 */
[----:B------:R-:W-:Y:S01]  /*7e00*/  USEL UR44, UR4, URZ, UP0 ;  /* 0x000000ff042c7287 */ /* 0x000fe20008000000 */
[----:B------:R2:W-:Y:S01]  /*7e10*/  @P6 SYNCS.ARRIVE.TRANS64.RED.A1T0 RZ, [R83+URZ], RZ ;  /* 0x000000ff53ff69a7 */ /* 0x0005e200081004ff */
[----:B------:R-:W-:Y:S01]  /*7e20*/  BSSY B1, `(.L_x_118) ;  /* 0x0000018000017945 */ /* 0x000fe20003800000 */
[----:B------:R-:W3:Y:S02]  /*7e30*/  @P6 SYNCS.PHASECHK.TRANS64.TRYWAIT P0, [R84+URZ+0x20], R85 ;  /* 0x00002055540065a7 */ /* 0x000ee400080011ff */
[----:B---3--:R-:W-:Y:S01]  /*7e40*/  @P6 SEL R80, RZ, 0x1, !P0 ;  /* 0x00000001ff506807 */ /* 0x008fe20004000000 */
[----:B--2---:R-:W-:Y:S06]  /*7e50*/  @!P6 BRA `(.L_x_119) ;  /* 0x000000000050e947 */ /* 0x004fec0003800000 */
[----:B------:R-:W-:Y:S01]  /*7e60*/  ISETP.NE.AND P1, PT, R81, RZ, PT ;  /* 0x000000ff5100720c */ /* 0x000fe20003f25270 */
[----:B------:R-:W-:Y:S01]  /*7e70*/  BSSY B0, `(.L_x_120) ;  /* 0x000000a000007945 */ /* 0x000fe20003800000 */
[----:B------:R-:W-:Y:S11]  /*7e80*/  ISETP.NE.AND P0, PT, R80, RZ, PT ;  /* 0x000000ff5000720c */ /* 0x000ff60003f05270 */
[----:B------:R-:W-:Y:S04]  /*7e90*/  @P1 IMAD R3, R34, 0x2000, R35 ;  /* 0x0000200022031824 */ /* 0x000fe800078e0223 */
[----:B------:R-:W-:Y:S05]  /*7ea0*/  @P1 VIADD R2, R3, UR43 ;  /* 0x0000002b03021c36 */ /* 0x000fea0008000000 */
[----:B------:R-:W-:Y:S01]  /*7eb0*/  @P1 IADD3 R0, PT, PT, R82, R2, RZ ;  /* 0x0000000252001210 */ /* 0x000fe20007ffe0ff */
[----:B------:R-:W-:Y:S01]  /*7ec0*/  @P1 IMAD.IADD R2, R71, 0x1, R2 ;  /* 0x0000000147021824 */ /* 0x000fe200078e0202 */
[----:B------:R-:W-:Y:S06]  /*7ed0*/  @P0 BRA `(.L_x_121) ;  /* 0x00000000000c0947 */ /* 0x000fec0003800000 */
[----:B-1----:R-:W-:Y:S04]  /*7ee0*/  SHF.L.U32 R5, R70, 0x1f, RZ ;  /* 0x0000001f46057819 */ /* 0x002fe800000006ff */
[----:B------:R-:W1:Y:S02]  /*7ef0*/  SYNCS.PHASECHK.TRANS64.TRYWAIT P0, [R84+URZ+0x20], R5 ;  /* 0x00002005540075a7 */ /* 0x000e6400080011ff */
[----:B-1----:R-:W-:Y:S05]  /*7f00*/  @!P0 BRA `(.L_x_122) ;  /* 0x0000001c00dc8947 */ /* 0x002fea0003800000 */
.L_x_121:
[----:B------:R-:W-:Y:S05]  /*7f10*/  BSYNC B0 ;  /* 0x0000000000007941 */ /* 0x000fea0003800000 */
.L_x_120:
[----:B------:R-:W-:Y:S02]  /*7f20*/  ISETP.NE.AND P0, PT, R81, RZ, PT ;  /* 0x000000ff5100720c */ /* 0x000fe40003f05270 */
[----:B------:R-:W-:Y:S11]  /*7f30*/  IADD3 R34, PT, PT, R34, 0x1, RZ ;  /* 0x0000000122227810 */ /* 0x000ff60007ffe0ff */
[----:B-1----:R-:W-:Y:S01]  /*7f40*/  @P0 IMAD.IADD R4, R71, 0x1, R0 ;  /* 0x0000000147040824 */ /* 0x002fe200078e0200 */
[----:B------:R-:W-:Y:S05]  /*7f50*/  @P0 WARPSYNC.ALL ;  /* 0x0000000000000948 */ /* 0x000fea0003800000 */
[----:B------:R2:W3:Y:S04]  /*7f60*/  @P0 LDSM.16.M88.4 R48, [R3+UR43+0x400] ;  /* 0x0004002b0330083b */ /* 0x0004e80008000200 */
[----:B------:R2:W4:Y:S04]  /*7f70*/  @P0 LDSM.16.M88.4 R44, [R2+0x400] ;  /* 0x00040000022c083b */ /* 0x0005280000000200 */
[----:B------:R2:W1:Y:S04]  /*7f80*/  @P0 LDSM.16.M88.4 R40, [R0+0x400] ;  /* 0x000400000028083b */ /* 0x0004680000000200 */
[----:B------:R2:W1:Y:S02]  /*7f90*/  @P0 LDSM.16.M88.4 R36, [R4+0x400] ;  /* 0x000400000424083b */ /* 0x0004640000000200 */
.L_x_119:
[----:B------:R-:W-:Y:S05]  /*7fa0*/  BSYNC B1 ;  /* 0x0000000000017941 */ /* 0x000fea0003800000 */
.L_x_118:
[----:B--2---:R-:W-:Y:S05]  /*7fb0*/  VIADD R3, R25, 0x40 ;  /* 0x0000004019037836 */ /* 0x004fea0000000000 */
[----:B------:R-:W-:Y:S04]  /*7fc0*/  SHF.R.U32.HI R3, RZ, 0x15, R3 ;  /* 0x00000015ff037819 */ /* 0x000fe80000011603 */
[----:B------:R-:W-:Y:S11]  /*7fd0*/  LOP3.LUT P0, RZ, R3, 0x3, R62, 0x48, !PT ;  /* 0x0000000303ff7812 */ /* 0x000ff6000780483e */
[----:B------:R-:W-:Y:S02]  /*7fe0*/  @!UPT UIADD3 URZ, UPT, UPT, URZ, URZ, URZ ;  /* 0x000000fffffff290 */ /* 0x000fe4000fffe0ff */
[----:B------:R-:W-:Y:S05]  /*7ff0*/  @!P0 BRA `(.L_x_123) ;  /* 0x0000000000408947 */ /* 0x000fea0003800000 */
[----:B------:R-:W2:Y:S01]  /*8000*/  LDCU.64 UR8, c[0x4][0x70] ;  /* 0x01000e00ff0877ac */ /* 0x000ea20008000a00 */
[----:B------:R-:W-:Y:S01]  /*8010*/  MOV R3, 0x0 ;  /* 0x0000000000037802 */ /* 0x000fe20000000f00 */
[----:B-1----:R-:W-:Y:S02]  /*8020*/  HFMA2 R12, -RZ, RZ, 0, 5.9604644775390625e-08 ;  /* 0x00000001ff0c7431 */ /* 0x002fe400000001ff */
[----:B------:R-:W-:Y:S02]  /*8030*/  IMAD.MOV.U32 R8, RZ, RZ, 0x192 ;  /* 0x00000192ff087424 */ /* 0x000fe400078e00ff */
[----:B------:R-:W-:Y:S01]  /*8040*/  IMAD.MOV.U32 R13, RZ, RZ, RZ ;  /* 0x000000ffff0d7224 */ /* 0x000fe200078e00ff */
[----:B------:R-:W1:Y:S01]  /*8050*/  LDCU.64 UR6, c[0x4][0x78] ;  /* 0x01000f00ff0677ac */ /* 0x000e620008000a00 */
[----:B------:R-:W3:Y:S01]  /*8060*/  LDC.64 R2, c[0x4][R3] ;  /* 0x0100000003027b82 */ /* 0x000ee20000000a00 */
[----:B------:R-:W5:Y:S01]  /*8070*/  LDCU.64 UR4, c[0x4][0x10] ;  /* 0x01000200ff0477ac */ /* 0x000f620008000a00 */
[----:B--2---:R-:W-:Y:S01]  /*8080*/  MOV R5, UR9 ;  /* 0x0000000900057c02 */ /* 0x004fe20008000f00 */
[----:B------:R-:W-:Y:S01]  /*8090*/  IMAD.U32 R4, RZ, RZ, UR8 ;  /* 0x00000008ff047e24 */ /* 0x000fe2000f8e00ff */
[----:B-1----:R-:W-:Y:S01]  /*80a0*/  MOV R7, UR7 ;  /* 0x0000000700077c02 */ /* 0x002fe20008000f00 */
[----:B------:R-:W-:Y:S01]  /*80b0*/  IMAD.U32 R6, RZ, RZ, UR6 ;  /* 0x00000006ff067e24 */ /* 0x000fe2000f8e00ff */
[----:B-----5:R-:W-:Y:S01]  /*80c0*/  MOV R11, UR5 ;  /* 0x00000005000b7c02 */ /* 0x020fe20008000f00 */
[----:B------:R-:W-:Y:S02]  /*80d0*/  IMAD.U32 R10, RZ, RZ, UR4 ;  /* 0x00000004ff0a7e24 */ /* 0x000fe4000f8e00ff */
[----:B------:R-:W-:Y:S07]  /*80e0*/  LEPC R20, `(.L_x_123) ;  /* 0x000000001014794e */ /* 0x000fee0000000000 */
[----:B---34-:R-:W-:Y:S05]  /*80f0*/  CALL.ABS.NOINC R2 ;  /* 0x0000000002007343 */ /* 0x018fea0003c00000 */
.L_x_123:
[----:B---3--:R-:W-:Y:S01]  /*8100*/  LOP3.LUT R20, R48, 0xffffe000, RZ, 0xc0, !PT ;  /* 0xffffe00030147812 */ /* 0x008fe200078ec0ff */
[----:B------:R-:W-:Y:S05]  /*8110*/  WARPSYNC.ALL ;  /* 0x0000000000007948 */ /* 0x000fea0003800000 */
[----:B------:R-:W-:Y:S01]  /*8120*/  R2UR UR4, R25 ;  /* 0x00000000190472ca */ /* 0x000fe200000e0000 */
[----:B------:R-:W-:Y:S01]  /*8130*/  IMAD.U32 R84, RZ, RZ, UR44 ;  /* 0x0000002cff547e24 */ /* 0x000fe2000f8e00ff */
[----:B------:R-:W-:Y:S01]  /*8140*/  LOP3.LUT R21, R49, 0xffffe000, RZ, 0xc0, !PT ;  /* 0xffffe00031157812 */ /* 0x000fe200078ec0ff */
[----:B------:R-:W-:Y:S01]  /*8150*/  IMAD.U32 R83, RZ, RZ, UR63 ;  /* 0x0000003fff537e24 */ /* 0x000fe2000f8e00ff */
[----:B------:R-:W-:Y:S01]  /*8160*/  LOP3.LUT R26, R51, 0xffffe000, RZ, 0xc0, !PT ;  /* 0xffffe000331a7812 */ /* 0x000fe200078ec0ff */
[----:B------:R-:W-:Y:S01]  /*8170*/  BSSY.RECONVERGENT B0, `(.L_x_124) ;  /* 0x000005c000007945 */ /* 0x000fe20003800200 */
[----:B----4-:R-:W-:Y:S02]  /*8180*/  LOP3.LUT R33, R44, 0xffffe000, RZ, 0xc0, !PT ;  /* 0xffffe0002c217812 */ /* 0x010fe400078ec0ff */
[----:B------:R-:W-:Y:S02]  /*8190*/  LOP3.LUT R32, R45, 0xffffe000, RZ, 0xc0, !PT ;  /* 0xffffe0002d207812 */ /* 0x000fe400078ec0ff */
[----:B------:R-:W-:Y:S02]  /*81a0*/  ISETP.NE.AND P6, PT, R74, RZ, PT ;  /* 0x000000ff4a00720c */ /* 0x000fe40003fc5270 */
[----:B------:R-:W-:Y:S01]  /*81b0*/  ISETP.NE.AND P0, PT, R73, RZ, PT ;  /* 0x000000ff4900720c */ /* 0x000fe20003f05270 */
[----:B-1----:R-:W1:Y:S01]  /*81c0*/  LDTM.16dp128bit.x8 R4, tmem[UR4+0x40] ;  /* 0x00004004000479ee */ /* 0x002e620008180000 */
[----:B------:R-:W-:Y:S09]  /*81d0*/  LEA R85, R34, UR43, 0x3 ;  /* 0x0000002b22557c11 */ /* 0x000ff2000f8e18ff */
[----:B------:R-:W-:Y:S05]  /*81e0*/  @P6 LEA R84, R84, UR43, 0x3 ;  /* 0x0000002b54546c11 */ /* 0x000fea000f8e18ff */
[----:B------:R-:W-:Y:S05]  /*81f0*/  @P6 VIADD R84, R84, 0x40 ;  /* 0x0000004054546836 */ /* 0x000fea0000000000 */
[----:B------:R-:W-:Y:S02]  /*8200*/  @P6 PRMT R83, R83, 0x654, R84 ;  /* 0x0000065453536816 */ /* 0x000fe40000000054 */
[----:B------:R-:W-:Y:S01]  /*8210*/  @P6 SHF.L.U32 R84, R70, 0x1f, RZ ;  /* 0x0000001f46546819 */ /* 0x000fe200000006ff */
[C---:B-1----:R-:W-:Y:S01]  /*8220*/  FMUL R0, R24.reuse, R4 ;  /* 0x0000000418007220 */ /* 0x042fe20000400000 */
        /* <DEDUP_REMOVED lines=80> */
.L_x_125:
[----:B------:R-:W-:Y:S05]  /*8730*/  BSYNC.RECONVERGENT B0 ;  /* 0x0000000000007941 */ /* 0x000fea0003800200 */
.L_x_124:
        /* <DEDUP_REMOVED lines=17> */
[----:B------:R-:W-:Y:S04]  /*8850*/  SHF.L.U32 R0, R70, 0x1f, RZ ;  /* 0x0000001f46007819 */ /* 0x000fe800000006ff */
[----:B------:R-:W2:Y:S02]  /*8860*/  SYNCS.PHASECHK.TRANS64.TRYWAIT P0, [R85+URZ+0x20], R0 ;  /* 0x00002000550075a7 */ /* 0x000ea400080011ff */
[----:B--2---:R-:W-:Y:S05]  /*8870*/  @!P0 BRA `(.L_x_130) ;  /* 0x0000001400948947 */ /* 0x004fea0003800000 */
.L_x_129:
[----:B------:R-:W-:Y:S05]  /*8880*/  BSYNC B0 ;  /* 0x0000000000007941 */ /* 0x000fea0003800000 */
.L_x_128:
[----:B------:R-:W-:Y:S11]  /*8890*/  ISETP.NE.AND P0, PT, R81, RZ, PT ;  /* 0x000000ff5100720c */ /* 0x000ff60003f05270 */
[----:B------:R-:W-:Y:S02]  /*88a0*/  @!UPT UIADD3 URZ, UPT, UPT, URZ, URZ, URZ ;  /* 0x000000fffffff290 */ /* 0x000fe4000fffe0ff */
[----:B--2---:R-:W-:Y:S01]  /*88b0*/  @P0 IADD3 R0, PT, PT, R71, R82, RZ ;  /* 0x0000005247000210 */ /* 0x004fe20007ffe0ff */
[----:B------:R-:W-:Y:S05]  /*88c0*/  @P0 WARPSYNC.ALL ;  /* 0x0000000000000948 */ /* 0x000fea0003800000 */
[----:B------:R2:W3:Y:S04]  /*88d0*/  @P0 LDSM.16.M88.4 R48, [R34+UR43+0x400] ;  /* 0x0004002b2230083b */ /* 0x0004e80008000200 */
[----:B------:R2:W4:Y:S04]  /*88e0*/  @P0 LDSM.16.M88.4 R44, [R2+0x400] ;  /* 0x00040000022c083b */ /* 0x0005280000000200 */
[----:B------:R2:W1:Y:S04]  /*88f0*/  @P0 LDSM.16.M88.4 R40, [R82+0x400] ;  /* 0x000400005228083b */ /* 0x0004680000000200 */
[----:B------:R2:W1:Y:S02]  /*8900*/  @P0 LDSM.16.M88.4 R36, [R0+0x400] ;  /* 0x000400000024083b */ /* 0x0004640000000200 */
.L_x_127:
[----:B------:R-:W-:Y:S05]  /*8910*/  BSYNC B1 ;  /* 0x0000000000017941 */ /* 0x000fea0003800000 */
.L_x_126:
        /* <DEDUP_REMOVED lines=11> */
[----:B--2---:R-:W2:Y:S01]  /*89d0*/  LDC.64 R2, c[0x4][R3] ;  /* 0x0100000003027b82 */ /* 0x004ea20000000a00 */
[----:B------:R-:W3:Y:S01]  /*89e0*/  LDCU.64 UR4, c[0x4][0x10] ;  /* 0x01000200ff0477ac */ /* 0x000ee20008000a00 */
[----:B-----5:R-:W-:Y:S01]  /*89f0*/  MOV R5, UR9 ;  /* 0x0000000900057c02 */ /* 0x020fe20008000f00 */
[----:B------:R-:W-:Y:S01]  /*8a00*/  IMAD.U32 R4, RZ, RZ, UR8 ;  /* 0x00000008ff047e24 */ /* 0x000fe2000f8e00ff */
[----:B-1----:R-:W-:Y:S01]  /*8a10*/  MOV R7, UR7 ;  /* 0x0000000700077c02 */ /* 0x002fe20008000f00 */
[----:B------:R-:W-:Y:S01]  /*8a20*/  IMAD.U32 R6, RZ, RZ, UR6 ;  /* 0x00000006ff067e24 */ /* 0x000fe2000f8e00ff */
[----:B---3--:R-:W-:Y:S01]  /*8a30*/  MOV R11, UR5 ;  /* 0x00000005000b7c02 */ /* 0x008fe20008000f00 */
[----:B------:R-:W-:Y:S02]  /*8a40*/  IMAD.U32 R10, RZ, RZ, UR4 ;  /* 0x00000004ff0a7e24 */ /* 0x000fe4000f8e00ff */
[----:B------:R-:W-:Y:S07]  /*8a50*/  LEPC R20, `(.L_x_131) ;  /* 0x000000001014794e */ /* 0x000fee0000000000 */
[----:B--2-4-:R-:W-:Y:S05]  /*8a60*/  CALL.ABS.NOINC R2 ;  /* 0x0000000002007343 */ /* 0x014fea0003c00000 */
.L_x_131:
[----:B------:R-:W-:Y:S01]  /*8a70*/  ISETP.NE.AND P0, PT, R73, RZ, PT ;  /* 0x000000ff4900720c */ /* 0x000fe20003f05270 */
[----:B------:R-:W-:Y:S05]  /*8a80*/  WARPSYNC.ALL ;  /* 0x0000000000007948 */ /* 0x000fea0003800000 */
[----:B------:R-:W-:Y:S01]  /*8a90*/  R2UR UR4, R25 ;  /* 0x00000000190472ca */ /* 0x000fe200000e0000 */
[----:B------:R-:W-:Y:S01]  /*8aa0*/  BSSY.RECONVERGENT B0, `(.L_x_132) ;  /* 0x000005d000007945 */ /* 0x000fe20003800200 */
[----:B--23--:R-:W-:Y:S02]  /*8ab0*/  LOP3.LUT R0, R48, 0xffffe000, RZ, 0xc0, !PT ;  /* 0xffffe00030007812 */ /* 0x00cfe400078ec0ff */
[----:B------:R-:W-:Y:S02]  /*8ac0*/  LOP3.LUT R2, R49, 0xffffe000, RZ, 0xc0, !PT ;  /* 0xffffe00031027812 */ /* 0x000fe400078ec0ff */
[----:B------:R-:W-:Y:S02]  /*8ad0*/  LOP3.LUT R3, R50, 0xffffe000, RZ, 0xc0, !PT ;  /* 0xffffe00032037812 */ /* 0x000fe400078ec0ff */
[----:B------:R-:W-:Y:S02]  /*8ae0*/  LOP3.LUT R20, R51, 0xffffe000, RZ, 0xc0, !PT ;  /* 0xffffe00033147812 */ /* 0x000fe400078ec0ff */
[----:B----4-:R-:W-:Y:S02]  /*8af0*/  LOP3.LUT R21, R44, 0xffffe000, RZ, 0xc0, !PT ;  /* 0xffffe0002c157812 */ /* 0x010fe400078ec0ff */
[----:B------:R-:W-:Y:S01]  /*8b00*/  LOP3.LUT R26, R45, 0xffffe000, RZ, 0xc0, !PT ;  /* 0xffffe0002d1a7812 */ /* 0x000fe200078ec0ff */
[----:B-1----:R-:W1:Y:S01]  /*8b10*/  LDTM.16dp128bit.x8 R4, tmem[UR4+0x60] ;  /* 0x00006004000479ee */ /* 0x002e620008180000 */
[----:B------:R-:W-:Y:S01]  /*8b20*/  R2UR UR4, R77 ;  /* 0x000000004d0472ca */ /* 0x000fe200000e0000 */
[----:B------:R-:W-:Y:S01]  /*8b30*/  NOP ;  /* 0x0000000000007918 */ /* 0x000fe20000000000 */
[----:B------:R-:W-:Y:S02]  /*8b40*/  LOP3.LUT R29, R46, 0xffffe000, RZ, 0xc0, !PT ;  /* 0xffffe0002e1d7812 */ /* 0x000fe400078ec0ff */
[----:B------:R-:W-:Y:S02]  /*8b50*/  LOP3.LUT R28, R47, 0xffffe000, RZ, 0xc0, !PT ;  /* 0xffffe0002f1c7812 */ /* 0x000fe400078ec0ff */
[----:B------:R-:W-:Y:S02]  /*8b60*/  LOP3.LUT R31, R40, 0xffffe000, RZ, 0xc0, !PT ;  /* 0xffffe000281f7812 */ /* 0x000fe400078ec0ff */
[----:B------:R-:W-:Y:S02]  /*8b70*/  LOP3.LUT R30, R41, 0xffffe000, RZ, 0xc0, !PT ;  /* 0xffffe000291e7812 */ /* 0x000fe400078ec0ff */
[----:B------:R-:W-:Y:S02]  /*8b80*/  LOP3.LUT R33, R42, 0xffffe000, RZ, 0xc0, !PT ;  /* 0xffffe0002a217812 */ /* 0x000fe400078ec0ff */
[----:B------:R-:W-:Y:S01]  /*8b90*/  LOP3.LUT R32, R43, 0xffffe000, RZ, 0xc0, !PT ;  /* 0xffffe0002b207812 */ /* 0x000fe200078ec0ff */
[----:B------:R-:W-:Y:S01]  /*8ba0*/  UIADD3 UR4, UPT, UPT, UR4, 0xb0, URZ ;  /* 0x000000b004047890 */ /* 0x000fe2000fffe0ff */
[----:B------:R-:W-:Y:S02]  /*8bb0*/  LOP3.LUT R35, R36, 0xffffe000, RZ, 0xc0, !PT ;  /* 0xffffe00024237812 */ /* 0x000fe400078ec0ff */
[----:B------:R-:W-:Y:S01]  /*8bc0*/  LOP3.LUT R34, R37, 0xffffe000, RZ, 0xc0, !PT ;  /* 0xffffe00025227812 */ /* 0x000fe200078ec0ff */
[----:B------:R-:W-:Y:S01]  /*8bd0*/  UPRMT UR4, UR63, 0x654, UR4 ;  /* 0x000006543f047896 */ /* 0x000fe20008000004 */
[----:B------:R-:W-:Y:S02]  /*8be0*/  LOP3.LUT R37, R38, 0xffffe000, RZ, 0xc0, !PT ;  /* 0xffffe00026257812 */ /* 0x000fe400078ec0ff */
[----:B------:R-:W-:Y:S01]  /*8bf0*/  LOP3.LUT R36, R39, 0xffffe000, RZ, 0xc0, !PT ;  /* 0xffffe00027247812 */ /* 0x000fe200078ec0ff */
[C---:B-1----:R-:W-:Y:S01]  /*8c00*/  FMUL R4, R24.reuse, R4 ;  /* 0x0000000418047220 */ /* 0x042fe20000400000 */
[C---:B------:R-:W-:Y:S01]  /*8c10*/  FMUL R5, R24.reuse, R5 ;  /* 0x0000000518057220 */ /* 0x040fe20000400000 */
[C---:B------:R-:W-:Y:S01]  /*8c20*/  FMUL R6, R24.reuse, R6 ;  /* 0x0000000618067220 */ /* 0x040fe20000400000 */
[C---:B------:R-:W-:Y:S01]  /*8c30*/  FMUL R7, R24.reuse, R7 ;  /* 0x0000000718077220 */ /* 0x040fe20000400000 */
[C---:B------:R-:W-:Y:S01]  /*8c40*/  FFMA R4, R27.reuse, R0, R4 ;  /* 0x000000001b047223 */ /* 0x040fe20000000004 */
[C---:B------:R-:W-:Y:S01]  /*8c50*/  FMUL R8, R24.reuse, R8 ;  /* 0x0000000818087220 */ /* 0x040fe20000400000 */
[C---:B------:R-:W-:Y:S01]  /*8c60*/  FFMA R5, R27.reuse, R2, R5 ;  /* 0x000000021b057223 */ /* 0x040fe20000000005 */
[C---:B------:R-:W-:Y:S01]  /*8c70*/  FMUL R9, R24.reuse, R9 ;  /* 0x0000000918097220 */ /* 0x040fe20000400000 */
[C---:B------:R-:W-:Y:S01]  /*8c80*/  FFMA R6, R27.reuse, R3, R6 ;  /* 0x000000031b067223 */ /* 0x040fe20000000006 */
[----:B------:R-:W-:Y:S01]  /*8c90*/  F2FP.TF32.F32.PACK_B R4, R4 ;  /* 0x00000004ff04723e */ /* 0x000fe200024050ff */
[C---:B------:R-:W-:Y:S01]  /*8ca0*/  FMUL R10, R24.reuse, R10 ;  /* 0x0000000a180a7220 */ /* 0x040fe20000400000 */
[----:B------:R-:W-:Y:S01]  /*8cb0*/  F2FP.TF32.F32.PACK_B R5, R5 ;  /* 0x00000005ff05723e */ /* 0x000fe200024050ff */
[C---:B------:R-:W-:Y:S01]  /*8cc0*/  FFMA R7, R27.reuse, R20, R7 ;  /* 0x000000141b077223 */ /* 0x040fe20000000007 */
[C---:B------:R-:W-:Y:S01]  /*8cd0*/  FMUL R11, R24.reuse, R11 ;  /* 0x0000000b180b7220 */ /* 0x040fe20000400000 */
        /* <DEDUP_REMOVED lines=8> */
[----:B------:R-:W-:Y:S01]  /*8d60*/  F2FP.TF32.F32.PACK_B R6, R6 ;  /* 0x00000006ff06723e */ /* 0x000fe200024050ff */
[C---:B------:R-:W-:Y:S01]  /*8d70*/  FFMA R12, R27.reuse, R31, R12 ;  /* 0x0000001f1b0c7223 */ /* 0x040fe2000000000c */
[----:B------:R-:W-:Y:S01]  /*8d80*/  F2FP.TF32.F32.PACK_B R7, R7 ;  /* 0x00000007ff07723e */ /* 0x000fe200024050ff */
[C---:B------:R-:W-:Y:S01]  /*8d90*/  FMUL R16, R24.reuse, R16 ;  /* 0x0000001018107220 */ /* 0x040fe20000400000 */
[C---:B------:R-:W-:Y:S01]  /*8da0*/  FFMA R13, R27.reuse, R30, R13 ;  /* 0x0000001e1b0d7223 */ /* 0x040fe2000000000d */
[C---:B------:R-:W-:Y:S01]  /*8db0*/  FMUL R17, R24.reuse, R17 ;  /* 0x0000001118117220 */ /* 0x040fe20000400000 */
[C---:B------:R-:W-:Y:S01]  /*8dc0*/  FFMA R14, R27.reuse, R33, R14 ;  /* 0x000000211b0e7223 */ /* 0x040fe2000000000e */
[C---:B------:R-:W-:Y:S01]  /*8dd0*/  FMUL R18, R24.reuse, R18 ;  /* 0x0000001218127220 */ /* 0x040fe20000400000 */
[C---:B------:R-:W-:Y:S01]  /*8de0*/  FFMA R15, R27.reuse, R32, R15 ;  /* 0x000000201b0f7223 */ /* 0x040fe2000000000f */
[----:B------:R-:W-:Y:S01]  /*8df0*/  FMUL R19, R24, R19 ;  /* 0x0000001318137220 */ /* 0x000fe20000400000 */
[----:B------:R-:W-:Y:S01]  /*8e00*/  F2FP.TF32.F32.PACK_B R8, R8 ;  /* 0x00000008ff08723e */ /* 0x000fe200024050ff */
[C---:B------:R-:W-:Y:S01]  /*8e10*/  FFMA R16, R27.reuse, R35, R16 ;  /* 0x000000231b107223 */ /* 0x040fe20000000010 */
[----:B------:R-:W-:Y:S01]  /*8e20*/  F2FP.TF32.F32.PACK_B R9, R9 ;  /* 0x00000009ff09723e */ /* 0x000fe200024050ff */
[----:B------:R-:W-:Y:S01]  /*8e30*/  SYNCS.ARRIVE.TRANS64.RED.A1T0 RZ, [UR4], RZ ;  /* 0x000000ffffff79a7 */ /* 0x000fe20008100404 */
[----:B------:R1:W-:Y:S01]  /*8e40*/  STSM.16.M88.4 [R76+0x6400], R4 ;  /* 0x006400044c007844 */ /* 0x0003e20000000200 */
[----:B------:R-:W-:Y:S01]  /*8e50*/  F2FP.TF32.F32.PACK_B R10, R10 ;  /* 0x0000000aff0a723e */ /* 0x000fe200024050ff */
[C---:B------:R-:W-:Y:S01]  /*8e60*/  FFMA R17, R27.reuse, R34, R17 ;  /* 0x000000221b117223 */ /* 0x040fe20000000011 */
[----:B------:R-:W-:Y:S01]  /*8e70*/  F2FP.TF32.F32.PACK_B R11, R11 ;  /* 0x0000000bff0b723e */ /* 0x000fe200024050ff */
[C---:B------:R-:W-:Y:S01]  /*8e80*/  FFMA R18, R27.reuse, R37, R18 ;  /* 0x000000251b127223 */ /* 0x040fe20000000012 */
[----:B------:R-:W-:Y:S01]  /*8e90*/  FFMA R19, R27, R36, R19 ;  /* 0x000000241b137223 */ /* 0x000fe20000000013 */
[----:B------:R-:W-:Y:S02]  /*8ea0*/  F2FP.TF32.F32.PACK_B R12, R12 ;  /* 0x0000000cff0c723e */ /* 0x000fe400024050ff */
[----:B------:R1:W-:Y:S01]  /*8eb0*/  STSM.16.M88.4 [R75+0x6400], R8 ;  /* 0x006400084b007844 */ /* 0x0003e20000000200 */
        /* <DEDUP_REMOVED lines=27> */
.L_x_133:
[----:B------:R-:W-:Y:S05]  /*9070*/  BSYNC.RECONVERGENT B0 ;  /* 0x0000000000007941 */ /* 0x000fea0003800200 */
.L_x_132:
[----:B------:R-:W-:Y:S01]  /*9080*/  BAR.SYNC.DEFER_BLOCKING 0x1, 0x80 ;  /* 0x0042000000007b1d */ /* 0x000fe20000010000 */
[----:B------:R-:W-:Y:S01]  /*9090*/  UISETP.NE.AND UP0, UPT, UR46, -0x4, UPT ;  /* 0xfffffffc2e00788c */ /* 0x000fe2000bf05270 */
[----:B------:R-:W-:Y:S08]  /*90a0*/  IADD3 R0, PT, PT, R22, 0x1, RZ ;  /* 0x0000000116007810 */ /* 0x000ff00007ffe0ff */
[----:B------:R-:W-:Y:S05]  /*90b0*/  BRA.U !UP0, `(.L_x_134) ;  /* 0x0000000108287547 */ /* 0x000fea000b800000 */
[----:B------:R-:W-:Y:S01]  /*90c0*/  ISETP.NE.AND P0, PT, R74, RZ, PT ;  /* 0x000000ff4a00720c */ /* 0x000fe20003f05270 */
[----:B------:R-:W-:Y:S01]  /*90d0*/  IMAD.U32 R3, RZ, RZ, UR45 ;  /* 0x0000002dff037e24 */ /* 0x000fe2000f8e00ff */
[----:B------:R-:W-:Y:S01]  /*90e0*/  UIADD3 UR4, UPT, UPT, UR45, 0x1, URZ ;  /* 0x000000012d047890 */ /* 0x000fe2000fffe0ff */
[----:B------:R-:W-:Y:S03]  /*90f0*/  IMAD.U32 R2, RZ, RZ, UR63 ;  /* 0x0000003fff027e24 */ /* 0x000fe6000f8e00ff */
[----:B------:R-:W-:Y:S04]  /*9100*/  UISETP.NE.AND UP0, UPT, UR4, 0x4, UPT ;  /* 0x000000040400788c */ /* 0x000fe8000bf05270 */
[----:B------:R-:W-:Y:S03]  /*9110*/  USEL UR45, UR4, URZ, UP0 ;  /* 0x000000ff042d7287 */ /* 0x000fe60008000000 */
[----:B------:R-:W-:Y:S05]  /*9120*/  @P0 LEA R3, R3, UR43, 0x3 ;  /* 0x0000002b03030c11 */ /* 0x000fea000f8e18ff */
[----:B------:R-:W-:Y:S05]  /*9130*/  @P0 VIADD R3, R3, 0x40 ;  /* 0x0000004003030836 */ /* 0x000fea0000000000 */
[----:B------:R-:W-:Y:S04]  /*9140*/  @P0 PRMT R2, R2, 0x654, R3 ;  /* 0x0000065402020816 */ /* 0x000fe80000000003 */
[----:B------:R2:W-:Y:S03]  /*9150*/  @P0 SYNCS.ARRIVE.TRANS64.RED.A1T0 RZ, [R2+URZ], RZ ;  /* 0x000000ff02ff09a7 */ /* 0x0005e600081004ff */
.L_x_134:
[----:B------:R-:W-:Y:S01]  /*9160*/  R2UR UR5, R63 ;  /* 0x000000003f0572ca */ /* 0x000fe200000e0000 */
[----:B------:R-:W-:Y:S01]  /*9170*/  UISETP.NE.AND UP0, UPT, UR61, URZ, UPT ;  /* 0x000000ff3d00728c */ /* 0x000fe2000bf05270 */
[----:B------:R-:W-:Y:S01]  /*9180*/  R2UR UR4, R64 ;  /* 0x00000000400472ca */ /* 0x000fe200000e0000 */
[----:B------:R-:W-:Y:S01]  /*9190*/  UIADD3 UR46, UPT, UPT, UR46, 0x4, URZ ;  /* 0x000000042e2e7890 */ /* 0x000fe2000fffe0ff */
[----:B------:R-:W-:Y:S01]  /*91a0*/  ISETP.NE.AND P0, PT, R67, 0x2, PT ;  /* 0x000000024300780c */ /* 0x000fe20003f05270 */
[----:B------:R-:W-:Y:S01]  /*91b0*/  UMOV UR60, UR59 ;  /* 0x0000003b003c7c82 */ /* 0x000fe20008000000 */
[----:B------:R-:W-:Y:S02]  /*91c0*/  ISETP.NE.AND P1, PT, R0, 0x4, PT ;  /* 0x000000040000780c */ /* 0x000fe40003f25270 */
[----:B------:R-:W-:Y:S02]  /*91d0*/  SEL R3, RZ, 0x1, P0 ;  /* 0x00000001ff037807 */ /* 0x000fe40000000000 */
[----:B--2---:R-:W-:Y:S02]  /*91e0*/  SEL R2, RZ, 0x1, P1 ;  /* 0x00000001ff027807 */ /* 0x004fe40000800000 */
[----:B------:R-:W-:Y:S01]  /*91f0*/  LOP3.LUT R68, R68, R3, RZ, 0x3c, !PT ;  /* 0x0000000344447212 */ /* 0x000fe200078e3cff */
[----:B------:R-:W-:Y:S01]  /*9200*/  UIADD3 UR20, UPT, UPT, UR36, UR5, URZ ;  /* 0x0000000524147290 */ /* 0x000fe2000fffe0ff */
[----:B------:R-:W-:Y:S01]  /*9210*/  LOP3.LUT R69, R69, R2, RZ, 0x3c, !PT ;  /* 0x0000000245457212 */ /* 0x000fe200078e3cff */
[----:B------:R-:W-:Y:S01]  /*9220*/  UIADD3 UR16, UPT, UPT, UR37, UR4, URZ ;  /* 0x0000000425107290 */ /* 0x000fe2000fffe0ff */
[----:B------:R-:W-:Y:S02]  /*9230*/  SEL R67, R67, RZ, P0 ;  /* 0x000000ff43437207 */ /* 0x000fe40000000000 */
[----:B------:R-:W-:Y:S01]  /*9240*/  SEL R22, R0, RZ, P1 ;  /* 0x000000ff00167207 */ /* 0x000fe20000800000 */
[----:B------:R-:W-:Y:S08]  /*9250*/  BRA.U UP0, `(.L_x_135) ;  /* 0xffffffc900ac7547 */ /* 0x000ff0000b83ffff */
[----:B------:R-:W2:Y:S01]  /*9260*/  LDCU.64 UR4, c[0x0][0x888] ;  /* 0x00011100ff0477ac */ /* 0x000ea20008000a00 */
[----:B------:R-:W3:Y:S01]  /*9270*/  LDCU.64 UR6, c[0x0][0x890] ;  /* 0x00011200ff0677ac */ /* 0x000ee20008000a00 */
[----:B--2---:R-:W-:Y:S02]  /*9280*/  ISETP.NE.U32.AND P2, PT, RZ, UR4, PT ;  /* 0x00000004ff007c0c */ /* 0x004fe4000bf45070 */
[----:B---3--:R-:W-:Y:S02]  /*9290*/  ISETP.NE.U32.AND P1, PT, RZ, UR6, PT ;  /* 0x00000006ff007c0c */ /* 0x008fe4000bf25070 */
[----:B------:R-:W-:Y:S02]  /*92a0*/  ISETP.NE.AND.EX P2, PT, RZ, UR5, PT, P2 ;  /* 0x00000005ff007c0c */ /* 0x000fe4000bf45320 */
[----:B------:R-:W-:-:S13]  /*92b0*/  ISETP.NE.AND.EX P0, PT, RZ, UR7, PT, P1 ;  /* 0x00000007ff007c0c */ /* 0x000fda000bf05310 */
[----:B------:R-:W-:Y:S05]  /*92c0*/  @P2 BRA P0, `(.L_x_136) ;  /* 0x00000000003c2947 */ /* 0x000fea0000000000 */
[----:B------:R-:W-:-:S13]  /*92d0*/  ISETP.NE.AND.EX P1, PT, RZ, UR7, PT, P1 ;  /* 0x00000007ff007c0c */ /* 0x000fda000bf25310 */
[----:B------:R-:W-:Y:S05]  /*92e0*/  @P1 BRA `(.L_x_137) ;  /* 0x00000000000c1947 */ /* 0x000fea0003800000 */
[----:B------:R-:W-:-:S13]  /*92f0*/  FSETP.NEU.AND P0, PT, R27, RZ, PT ;  /* 0x000000ff1b00720b */ /* 0x000fda0003f0d000 */
[----:B------:R-:W-:Y:S05]  /*9300*/  @!P0 EXIT ;  /* 0x000000000000894d */ /* 0x000fea0003800000 */
[----:B------:R-:W-:Y:S05]  /*9310*/  BRA `(.L_x_136) ;  /* 0x0000000000287947 */ /* 0x000fea0003800000 */
.L_x_137:
[----:B------:R-:W-:Y:S01]  /*9320*/  ISETP.NE.AND P0, PT, R66, RZ, PT ;  /* 0x000000ff4200720c */ /* 0x000fe20003f05270 */
[----:B------:R-:W-:-:S12]  /*9330*/  BSSY.RECONVERGENT B0, `(.L_x_136) ;  /* 0x0000008000007945 */ /* 0x000fd80003800200 */
[----:B------:R-:W-:Y:S05]  /*9340*/  @P0 BRA `(.L_x_138) ;  /* 0x0000000000100947 */ /* 0x000fea0003800000 */
[----:B------:R-:W-:-:S04]  /*9350*/  ISETP.NE.U32.AND P0, PT, RZ, UR4, PT ;  /* 0x00000004ff007c0c */ /* 0x000fc8000bf05070 */
[----:B------:R-:W-:-:S13]  /*9360*/  ISETP.NE.AND.EX P0, PT, RZ, UR5, PT, P0 ;  /* 0x00000005ff007c0c */ /* 0x000fda000bf05300 */
[----:B------:R-:W-:Y:S05]  /*9370*/  @!P0 EXIT ;  /* 0x000000000000894d */ /* 0x000fea0003800000 */
[----:B------:R-:W-:Y:S05]  /*9380*/  BRA `(.L_x_139) ;  /* 0x0000000000087947 */ /* 0x000fea0003800000 */
.L_x_138:
[----:B------:R-:W-:-:S13]  /*9390*/  FSETP.NEU.AND P0, PT, R27, RZ, PT ;  /* 0x000000ff1b00720b */ /* 0x000fda0003f0d000 */
[----:B------:R-:W-:Y:S05]  /*93a0*/  @!P0 EXIT ;  /* 0x000000000000894d */ /* 0x000fea0003800000 */
.L_x_139:
[----:B------:R-:W-:Y:S05]  /*93b0*/  BSYNC.RECONVERGENT B0 ;  /* 0x0000000000007941 */ /* 0x000fea0003800200 */
.L_x_136:
[----:B------:R-:W-:Y:S01]  /*93c0*/  ULEA UR6, UR45, UR43, 0x3 ;  /* 0x0000002b2d067291 */ /* 0x000fe2000f8e18ff */
[----:B------:R-:W-:-:S04]  /*93d0*/  DEPBAR.LE SB0, 0x0 ;  /* 0x000080000000791a */ /* 0x000fc80000000000 */
[----:B------:R-:W-:-:S04]  /*93e0*/  UIADD3 UR6, UPT, UPT, UR6, 0x40, URZ ;  /* 0x0000004006067890 */ /* 0x000fc8000fffe0ff */
[----:B------:R-:W-:-:S09]  /*93f0*/  UPRMT UR6, UR63, 0x654, UR6 ;  /* 0x000006543f067896 */ /* 0x000fd20008000006 */
[----:B------:R-:W-:Y:S01]  /*9400*/  SYNCS.ARRIVE.TRANS64.RED.A1T0 RZ, [UR6], RZ ;  /* 0x000000ffffff79a7 */ /* 0x000fe20008100406 */
[----:B------:R-:W-:Y:S05]  /*9410*/  EXIT ;  /* 0x000000000000794d */ /* 0x000fea0003800000 */
.L_x_24:
[----:B--2---:R2:W3:Y:S02]  /*9420*/  SYNCS.PHASECHK.TRANS64.TRYWAIT P0, [R3+URZ+0xe0], R2 ;  /* 0x0000e002030075a7 */ /* 0x0044e400080011ff */
[----:B---3--:R-:W-:Y:S05]  /*9430*/  @!P0 NANOSLEEP.SYNCS 0x989680 ;  /* 0x009896800000895d */ /* 0x008fea0003900000 */
[----:B------:R-:W3:Y:S02]  /*9440*/  @!P0 SYNCS.PHASECHK.TRANS64 P0, [R3+URZ+0xe0], R2 ;  /* 0x0000e002030085a7 */ /* 0x000ee400080010ff */
[----:B---3--:R-:W-:Y:S05]  /*9450*/  @!P0 BRA `(.L_x_24) ;  /* 0xfffffffc00f08947 */ /* 0x008fea000383ffff */
[----:B------:R-:W-:Y:S05]  /*9460*/  BRA `(.L_x_140) ;  /* 0xffffff8400887947 */ /* 0x000fea000383ffff */
.L_x_27:
[----:B-1----:R-:W-:-:S07]  /*9470*/  MOV R0, UR57 ;  /* 0x0000003900007c02 */ /* 0x002fce0008000f00 */
.L_x_141:
[----:B-1----:R1:W2:Y:S02]  /*9480*/  SYNCS.PHASECHK.TRANS64.TRYWAIT P0, [R0+URZ+0x10], R3 ;  /* 0x00001003000075a7 */ /* 0x0022a400080011ff */
[----:B--2---:R-:W-:Y:S05]  /*9490*/  @!P0 NANOSLEEP.SYNCS 0x989680 ;  /* 0x009896800000895d */ /* 0x004fea0003900000 */
[----:B------:R-:W2:Y:S02]  /*94a0*/  @!P0 SYNCS.PHASECHK.TRANS64 P0, [R0+URZ+0x10], R3 ;  /* 0x00001003000085a7 */ /* 0x000ea400080010ff */
[----:B--2---:R-:W-:Y:S05]  /*94b0*/  @!P0 BRA `(.L_x_141) ;  /* 0xfffffffc00f08947 */ /* 0x004fea000383ffff */
[----:B------:R-:W-:Y:S05]  /*94c0*/  BRA `(.L_x_26) ;  /* 0xffffff8400d47947 */ /* 0x000fea000383ffff */
.L_x_36:
[----:B-1----:R-:W-:-:S07]  /*94d0*/  MOV R0, UR57 ;  /* 0x0000003900007c02 */ /* 0x002fce0008000f00 */
.L_x_142:
[----:B-1----:R1:W2:Y:S02]  /*94e0*/  SYNCS.PHASECHK.TRANS64.TRYWAIT P0, [R0+URZ+0x10], R3 ;  /* 0x00001003000075a7 */ /* 0x0022a400080011ff */
[----:B--2---:R-:W-:Y:S05]  /*94f0*/  @!P0 NANOSLEEP.SYNCS 0x989680 ;  /* 0x009896800000895d */ /* 0x004fea0003900000 */
[----:B------:R-:W2:Y:S02]  /*9500*/  @!P0 SYNCS.PHASECHK.TRANS64 P0, [R0+URZ+0x10], R3 ;  /* 0x00001003000085a7 */ /* 0x000ea400080010ff */
[----:B--2---:R-:W-:Y:S05]  /*9510*/  @!P0 BRA `(.L_x_142) ;  /* 0xfffffffc00f08947 */ /* 0x004fea000383ffff */
[----:B------:R-:W-:Y:S05]  /*9520*/  BRA `(.L_x_35) ;  /* 0xffffff8c00347947 */ /* 0x000fea000383ffff */
.L_x_43:
[----:B-1----:R1:W4:Y:S02]  /*9530*/  SYNCS.PHASECHK.TRANS64.TRYWAIT P0, [R3+URZ+0x70], R0 ;  /* 0x00007000030075a7 */ /* 0x00232400080011ff */
[----:B----4-:R-:W-:Y:S05]  /*9540*/  @!P0 NANOSLEEP.SYNCS 0x989680 ;  /* 0x009896800000895d */ /* 0x010fea0003900000 */
[----:B------:R-:W4:Y:S02]  /*9550*/  @!P0 SYNCS.PHASECHK.TRANS64 P0, [R3+URZ+0x70], R0 ;  /* 0x00007000030085a7 */ /* 0x000f2400080010ff */
[----:B----4-:R-:W-:Y:S05]  /*9560*/  @!P0 BRA `(.L_x_43) ;  /* 0xfffffffc00f08947 */ /* 0x010fea000383ffff */
[----:B------:R-:W-:Y:S05]  /*9570*/  BRA `(.L_x_143) ;  /* 0xffffff9000747947 */ /* 0x000fea000383ffff */
.L_x_47:
[----:B-1----:R-:W-:-:S07]  /*9580*/  MOV R0, UR4 ;  /* 0x0000000400007c02 */ /* 0x002fce0008000f00 */
.L_x_144:
[----:B-1----:R1:W2:Y:S02]  /*9590*/  SYNCS.PHASECHK.TRANS64.TRYWAIT P0, [R0+URZ], R3 ;  /* 0x00000003000075a7 */ /* 0x0022a400080011ff */
[----:B--2---:R-:W-:Y:S05]  /*95a0*/  @!P0 NANOSLEEP.SYNCS 0x989680 ;  /* 0x009896800000895d */ /* 0x004fea0003900000 */
[----:B------:R-:W2:Y:S02]  /*95b0*/  @!P0 SYNCS.PHASECHK.TRANS64 P0, [R0+URZ], R3 ;  /* 0x00000003000085a7 */ /* 0x000ea400080010ff */
[----:B--2---:R-:W-:Y:S05]  /*95c0*/  @!P0 BRA `(.L_x_144) ;  /* 0xfffffffc00f08947 */ /* 0x004fea000383ffff */
[----:B------:R-:W-:Y:S05]  /*95d0*/  BRA `(.L_x_145) ;  /* 0xffffff9800207947 */ /* 0x000fea000383ffff */
.L_x_50:
[----:B--2---:R2:W3:Y:S02]  /*95e0*/  SYNCS.PHASECHK.TRANS64.TRYWAIT P0, [R2+URZ+0xd0], R5 ;  /* 0x0000d005020075a7 */ /* 0x0044e400080011ff */
[----:B---3--:R-:W-:Y:S05]  /*95f0*/  @!P0 NANOSLEEP.SYNCS 0x989680 ;  /* 0x009896800000895d */ /* 0x008fea0003900000 */
[----:B------:R-:W3:Y:S02]  /*9600*/  @!P0 SYNCS.PHASECHK.TRANS64 P0, [R2+URZ+0xd0], R5 ;  /* 0x0000d005020085a7 */ /* 0x000ee400080010ff */
[----:B---3--:R-:W-:Y:S05]  /*9610*/  @!P0 BRA `(.L_x_50) ;  /* 0xfffffffc00f08947 */ /* 0x008fea000383ffff */
[----:B------:R-:W-:Y:S05]  /*9620*/  BRA `(.L_x_146) ;  /* 0xffffff98007c7947 */ /* 0x000fea000383ffff */
.L_x_51:
[----:B------:R-:W-:-:S07]  /*9630*/  MOV R2, UR4 ;  /* 0x0000000400027c02 */ /* 0x000fce0008000f00 */
.L_x_147:
[----:B--2---:R2:W3:Y:S02]  /*9640*/  SYNCS.PHASECHK.TRANS64.TRYWAIT P0, [R2+URZ+0x80], R5 ;  /* 0x00008005020075a7 */ /* 0x0044e400080011ff */
[----:B---3--:R-:W-:Y:S05]  /*9650*/  @!P0 NANOSLEEP.SYNCS 0x989680 ;  /* 0x009896800000895d */ /* 0x008fea0003900000 */
[----:B------:R-:W3:Y:S02]  /*9660*/  @!P0 SYNCS.PHASECHK.TRANS64 P0, [R2+URZ+0x80], R5 ;  /* 0x00008005020085a7 */ /* 0x000ee400080010ff */
[----:B---3--:R-:W-:Y:S05]  /*9670*/  @!P0 BRA `(.L_x_147) ;  /* 0xfffffffc00f08947 */ /* 0x008fea000383ffff */
[----:B------:R-:W-:Y:S05]  /*9680*/  BRA `(.L_x_148) ;  /* 0xffffff98008c7947 */ /* 0x000fea000383ffff */
.L_x_52:
[----:B--2---:R2:W3:Y:S02]  /*9690*/  SYNCS.PHASECHK.TRANS64.TRYWAIT P1, [R2+URZ+0x70], R5 ;  /* 0x00007005020075a7 */ /* 0x0044e400080211ff */
[----:B---3--:R-:W-:Y:S05]  /*96a0*/  @!P1 NANOSLEEP.SYNCS 0x989680 ;  /* 0x009896800000995d */ /* 0x008fea0003900000 */
[----:B------:R-:W3:Y:S02]  /*96b0*/  @!P1 SYNCS.PHASECHK.TRANS64 P1, [R2+URZ+0x70], R5 ;  /* 0x00007005020095a7 */ /* 0x000ee400080210ff */
[----:B---3--:R-:W-:Y:S05]  /*96c0*/  @!P1 BRA `(.L_x_52) ;  /* 0xfffffffc00f09947 */ /* 0x008fea000383ffff */
[----:B------:R-:W-:Y:S05]  /*96d0*/  BRA `(.L_x_149) ;  /* 0xffffff9800bc7947 */ /* 0x000fea000383ffff */
.L_x_55:
[----:B------:R-:W-:-:S07]  /*96e0*/  MOV R0, UR4 ;  /* 0x0000000400007c02 */ /* 0x000fce0008000f00 */
.L_x_150:
[----:B--2---:R2:W3:Y:S02]  /*96f0*/  SYNCS.PHASECHK.TRANS64.TRYWAIT P0, [R0+URZ+0x80], R3 ;  /* 0x00008003000075a7 */ /* 0x0044e400080011ff */
[----:B---3--:R-:W-:Y:S05]  /*9700*/  @!P0 NANOSLEEP.SYNCS 0x989680 ;  /* 0x009896800000895d */ /* 0x008fea0003900000 */
[----:B------:R-:W3:Y:S02]  /*9710*/  @!P0 SYNCS.PHASECHK.TRANS64 P0, [R0+URZ+0x80], R3 ;  /* 0x00008003000085a7 */ /* 0x000ee400080010ff */
[----:B---3--:R-:W-:Y:S05]  /*9720*/  @!P0 BRA `(.L_x_150) ;  /* 0xfffffffc00f08947 */ /* 0x008fea000383ffff */
[----:B------:R-:W-:Y:S05]  /*9730*/  BRA `(.L_x_54) ;  /* 0xffffff9c00107947 */ /* 0x000fea000383ffff */
.L_x_62:
[----:B-1----:R1:W2:Y:S02]  /*9740*/  SYNCS.PHASECHK.TRANS64.TRYWAIT P1, [R0+URZ+0x70], R5 ;  /* 0x00007005000075a7 */ /* 0x0022a400080211ff */
[----:B--2---:R-:W-:Y:S05]  /*9750*/  @!P1 NANOSLEEP.SYNCS 0x989680 ;  /* 0x009896800000995d */ /* 0x004fea0003900000 */
[----:B------:R-:W2:Y:S02]  /*9760*/  @!P1 SYNCS.PHASECHK.TRANS64 P1, [R0+URZ+0x70], R5 ;  /* 0x00007005000095a7 */ /* 0x000ea400080210ff */
[----:B--2---:R-:W-:Y:S05]  /*9770*/  @!P1 BRA `(.L_x_62) ;  /* 0xfffffffc00f09947 */ /* 0x004fea000383ffff */
[----:B------:R-:W-:Y:S05]  /*9780*/  BRA `(.L_x_151) ;  /* 0xffffffa000787947 */ /* 0x000fea000383ffff */
.L_x_63:
[----:B------:R-:W-:-:S13]  /*9790*/  R2UR UR4, R13 ;  /* 0x000000000d0472ca */ /* 0x000fda00000e0000 */
[----:B------:R-:W-:-:S07]  /*97a0*/  MOV R3, UR4 ;  /* 0x0000000400037c02 */ /* 0x000fce0008000f00 */
.L_x_152:
[----:B-1----:R1:W2:Y:S02]  /*97b0*/  SYNCS.PHASECHK.TRANS64.TRYWAIT P0, [R3+URZ+0xb0], R0 ;  /* 0x0000b000030075a7 */ /* 0x0022a400080011ff */
[----:B--2---:R-:W-:Y:S05]  /*97c0*/  @!P0 NANOSLEEP.SYNCS 0x989680 ;  /* 0x009896800000895d */ /* 0x004fea0003900000 */
[----:B------:R-:W2:Y:S02]  /*97d0*/  @!P0 SYNCS.PHASECHK.TRANS64 P0, [R3+URZ+0xb0], R0 ;  /* 0x0000b000030085a7 */ /* 0x000ea400080010ff */
[----:B--2---:R-:W-:Y:S05]  /*97e0*/  @!P0 BRA `(.L_x_152) ;  /* 0xfffffffc00f08947 */ /* 0x004fea000383ffff */
[----:B------:R-:W-:Y:S05]  /*97f0*/  BRA `(.L_x_153) ;  /* 0xffffffa000cc7947 */ /* 0x000fea000383ffff */
.L_x_66:
[----:B------:R-:W-:Y:S07]  /*9800*/  MOV R0, UR5 ;  /* 0x0000000500007c02 */ /* 0x000fee0008000f00 */
.L_x_154:
[----:B-1----:R1:W2:Y:S02]  /*9810*/  SYNCS.PHASECHK.TRANS64.TRYWAIT P0, [R0+URZ], R3 ;  /* 0x00000003000075a7 */ /* 0x0022a400080011ff */
[----:B--2---:R-:W-:Y:S05]  /*9820*/  @!P0 NANOSLEEP.SYNCS 0x989680 ;  /* 0x009896800000895d */ /* 0x004fea0003900000 */
[----:B------:R-:W2:Y:S02]  /*9830*/  @!P0 SYNCS.PHASECHK.TRANS64 P0, [R0+URZ], R3 ;  /* 0x00000003000085a7 */ /* 0x000ea400080010ff */
[----:B--2---:R-:W-:Y:S05]  /*9840*/  @!P0 BRA `(.L_x_154) ;  /* 0xfffffffc00f08947 */ /* 0x004fea000383ffff */
[----:B------:R-:W-:Y:S05]  /*9850*/  BRA `(.L_x_65) ;  /* 0xffffffa000e87947 */ /* 0x000fea000383ffff */
.L_x_69:
[----:B------:R-:W-:-:S07]  /*9860*/  MOV R0, UR4 ;  /* 0x0000000400007c02 */ /* 0x000fce0008000f00 */
.L_x_155:
[----:B--2---:R2:W3:Y:S02]  /*9870*/  SYNCS.PHASECHK.TRANS64.TRYWAIT P0, [R0+URZ], R3 ;  /* 0x00000003000075a7 */ /* 0x0044e400080011ff */
[----:B---3--:R-:W-:Y:S05]  /*9880*/  @!P0 NANOSLEEP.SYNCS 0x989680 ;  /* 0x009896800000895d */ /* 0x008fea0003900000 */
[----:B------:R-:W3:Y:S02]  /*9890*/  @!P0 SYNCS.PHASECHK.TRANS64 P0, [R0+URZ], R3 ;  /* 0x00000003000085a7 */ /* 0x000ee400080010ff */
[----:B---3--:R-:W-:Y:S05]  /*98a0*/  @!P0 BRA `(.L_x_155) ;  /* 0xfffffffc00f08947 */ /* 0x008fea000383ffff */
[----:B------:R-:W-:Y:S05]  /*98b0*/  BRA `(.L_x_156) ;  /* 0xffffffa800f47947 */ /* 0x000fea000383ffff */
.L_x_70:
[----:B------:R-:W-:-:S07]  /*98c0*/  MOV R0, UR5 ;  /* 0x0000000500007c02 */ /* 0x000fce0008000f00 */
.L_x_157:
[----:B-1----:R1:W2:Y:S02]  /*98d0*/  SYNCS.PHASECHK.TRANS64.TRYWAIT P0, [R0+URZ], R3 ;  /* 0x00000003000075a7 */ /* 0x0022a400080011ff */
[----:B--2---:R-:W-:Y:S05]  /*98e0*/  @!P0 NANOSLEEP.SYNCS 0x989680 ;  /* 0x009896800000895d */ /* 0x004fea0003900000 */
[----:B------:R-:W2:Y:S02]  /*98f0*/  @!P0 SYNCS.PHASECHK.TRANS64 P0, [R0+URZ], R3 ;  /* 0x00000003000085a7 */ /* 0x000ea400080010ff */
[----:B--2---:R-:W-:Y:S05]  /*9900*/  @!P0 BRA `(.L_x_157) ;  /* 0xfffffffc00f08947 */ /* 0x004fea000383ffff */
[----:B------:R-:W-:Y:S05]  /*9910*/  BRA `(.L_x_158) ;  /* 0xffffffac00007947 */ /* 0x000fea000383ffff */
.L_x_71:
[----:B------:R-:W-:-:S07]  /*9920*/  MOV R0, UR5 ;  /* 0x0000000500007c02 */ /* 0x000fce0008000f00 */
.L_x_159:
[----:B-1----:R1:W2:Y:S02]  /*9930*/  SYNCS.PHASECHK.TRANS64.TRYWAIT P0, [R0+URZ], R3 ;  /* 0x00000003000075a7 */ /* 0x0022a400080011ff */
[----:B--2---:R-:W-:Y:S05]  /*9940*/  @!P0 NANOSLEEP.SYNCS 0x989680 ;  /* 0x009896800000895d */ /* 0x004fea0003900000 */
[----:B------:R-:W2:Y:S02]  /*9950*/  @!P0 SYNCS.PHASECHK.TRANS64 P0, [R0+URZ], R3 ;  /* 0x00000003000085a7 */ /* 0x000ea400080010ff */
[----:B--2---:R-:W-:Y:S05]  /*9960*/  @!P0 BRA `(.L_x_159) ;  /* 0xfffffffc00f08947 */ /* 0x004fea000383ffff */
[----:B------:R-:W-:Y:S05]  /*9970*/  BRA `(.L_x_160) ;  /* 0xffffffac000c7947 */ /* 0x000fea000383ffff */
.L_x_72:
[----:B------:R-:W-:-:S07]  /*9980*/  MOV R0, UR4 ;  /* 0x0000000400007c02 */ /* 0x000fce0008000f00 */
.L_x_161:
[----:B-1----:R1:W2:Y:S02]  /*9990*/  SYNCS.PHASECHK.TRANS64.TRYWAIT P0, [R0+URZ], R3 ;  /* 0x00000003000075a7 */ /* 0x0022a400080011ff */
[----:B--2---:R-:W-:Y:S05]  /*99a0*/  @!P0 NANOSLEEP.SYNCS 0x989680 ;  /* 0x009896800000895d */ /* 0x004fea0003900000 */
[----:B------:R-:W2:Y:S02]  /*99b0*/  @!P0 SYNCS.PHASECHK.TRANS64 P0, [R0+URZ], R3 ;  /* 0x00000003000085a7 */ /* 0x000ea400080010ff */
[----:B--2---:R-:W-:Y:S05]  /*99c0*/  @!P0 BRA `(.L_x_161) ;  /* 0xfffffffc00f08947 */ /* 0x004fea000383ffff */
[----:B------:R-:W-:Y:S05]  /*99d0*/  BRA `(.L_x_162) ;  /* 0xffffffac00187947 */ /* 0x000fea000383ffff */
.L_x_77:
[----:B---3--:R3:W4:Y:S02]  /*99e0*/  SYNCS.PHASECHK.TRANS64.TRYWAIT P0, [R12+URZ+0x70], R9 ;  /* 0x000070090c0075a7 */ /* 0x00872400080011ff */
[----:B----4-:R-:W-:Y:S05]  /*99f0*/  @!P0 NANOSLEEP.SYNCS 0x989680 ;  /* 0x009896800000895d */ /* 0x010fea0003900000 */
[----:B------:R-:W4:Y:S02]  /*9a00*/  @!P0 SYNCS.PHASECHK.TRANS64 P0, [R12+URZ+0x70], R9 ;  /* 0x000070090c0085a7 */ /* 0x000f2400080010ff */
[----:B----4-:R-:W-:Y:S05]  /*9a10*/  @!P0 BRA `(.L_x_77) ;  /* 0xfffffffc00f08947 */ /* 0x010fea000383ffff */
[----:B------:R-:W-:Y:S05]  /*9a20*/  BRA `(.L_x_163) ;  /* 0xffffffb0003c7947 */ /* 0x000fea000383ffff */
.L_x_80:
[----:B------:R-:W-:Y:S07]  /*9a30*/  MOV R0, UR21 ;  /* 0x0000001500007c02 */ /* 0x000fee0008000f00 */
.L_x_164:
[----:B-1----:R1:W3:Y:S02]  /*9a40*/  SYNCS.PHASECHK.TRANS64.TRYWAIT P2, [R0+URZ+0x68], R11 ;  /* 0x0000680b000075a7 */ /* 0x0022e400080411ff */
[----:B---3--:R-:W-:Y:S05]  /*9a50*/  @!P2 NANOSLEEP.SYNCS 0x989680 ;  /* 0x009896800000a95d */ /* 0x008fea0003900000 */
[----:B------:R-:W3:Y:S02]  /*9a60*/  @!P2 SYNCS.PHASECHK.TRANS64 P2, [R0+URZ+0x68], R11 ;  /* 0x0000680b0000a5a7 */ /* 0x000ee400080410ff */
[----:B---3--:R-:W-:Y:S05]  /*9a70*/  @!P2 BRA `(.L_x_164) ;  /* 0xfffffffc00f0a947 */ /* 0x008fea000383ffff */
[----:B------:R-:W-:Y:S05]  /*9a80*/  BRA `(.L_x_79) ;  /* 0xffffffb400a47947 */ /* 0x000fea000383ffff */
.L_x_83:
[----:B---3--:R-:W-:Y:S07]  /*9a90*/  MOV R0, UR21 ;  /* 0x0000001500007c02 */ /* 0x008fee0008000f00 */
.L_x_165:
[----:B-1----:R1:W3:Y:S02]  /*9aa0*/  SYNCS.PHASECHK.TRANS64.TRYWAIT P0, [R0+URZ+0x40], R9 ;  /* 0x00004009000075a7 */ /* 0x0022e400080011ff */
[----:B---3--:R-:W-:Y:S05]  /*9ab0*/  @!P0 NANOSLEEP.SYNCS 0x989680 ;  /* 0x009896800000895d */ /* 0x008fea0003900000 */
[----:B------:R-:W3:Y:S02]  /*9ac0*/  @!P0 SYNCS.PHASECHK.TRANS64 P0, [R0+URZ+0x40], R9 ;  /* 0x00004009000085a7 */ /* 0x000ee400080010ff */
[----:B---3--:R-:W-:Y:S05]  /*9ad0*/  @!P0 BRA `(.L_x_165) ;  /* 0xfffffffc00f08947 */ /* 0x008fea000383ffff */
[----:B------:R-:W-:Y:S05]  /*9ae0*/  BRA `(.L_x_166) ;  /* 0xffffffb800007947 */ /* 0x000fea000383ffff */
.L_x_84:
[----:B------:R-:W-:Y:S07]  /*9af0*/  MOV R0, UR21 ;  /* 0x0000001500007c02 */ /* 0x000fee0008000f00 */
.L_x_167:
[----:B-1----:R1:W3:Y:S02]  /*9b00*/  SYNCS.PHASECHK.TRANS64.TRYWAIT P0, [R0+URZ+0x48], R9 ;  /* 0x00004809000075a7 */ /* 0x0022e400080011ff */
[----:B---3--:R-:W-:Y:S05]  /*9b10*/  @!P0 NANOSLEEP.SYNCS 0x989680 ;  /* 0x009896800000895d */ /* 0x008fea0003900000 */
[----:B------:R-:W3:Y:S02]  /*9b20*/  @!P0 SYNCS.PHASECHK.TRANS64 P0, [R0+URZ+0x48], R9 ;  /* 0x00004809000085a7 */ /* 0x000ee400080010ff */
[----:B---3--:R-:W-:Y:S05]  /*9b30*/  @!P0 BRA `(.L_x_167) ;  /* 0xfffffffc00f08947 */ /* 0x008fea000383ffff */
[----:B------:R-:W-:Y:S05]  /*9b40*/  BRA `(.L_x_168) ;  /* 0xffffffb800407947 */ /* 0x000fea000383ffff */
.L_x_85:
[----:B------:R-:W-:Y:S07]  /*9b50*/  MOV R0, UR21 ;  /* 0x0000001500007c02 */ /* 0x000fee0008000f00 */
.L_x_169:
[----:B-1----:R1:W3:Y:S02]  /*9b60*/  SYNCS.PHASECHK.TRANS64.TRYWAIT P0, [R0+URZ+0x50], R9 ;  /* 0x00005009000075a7 */ /* 0x0022e400080011ff */
[----:B---3--:R-:W-:Y:S05]  /*9b70*/  @!P0 NANOSLEEP.SYNCS 0x989680 ;  /* 0x009896800000895d */ /* 0x008fea0003900000 */
[----:B------:R-:W3:Y:S02]  /*9b80*/  @!P0 SYNCS.PHASECHK.TRANS64 P0, [R0+URZ+0x50], R9 ;  /* 0x00005009000085a7 */ /* 0x000ee400080010ff */
[----:B---3--:R-:W-:Y:S05]  /*9b90*/  @!P0 BRA `(.L_x_169) ;  /* 0xfffffffc00f08947 */ /* 0x008fea000383ffff */
[----:B------:R-:W-:Y:S05]  /*9ba0*/  BRA `(.L_x_170) ;  /* 0xffffffb800887947 */ /* 0x000fea000383ffff */
.L_x_86:
[----:B------:R-:W-:Y:S07]  /*9bb0*/  MOV R0, UR21 ;  /* 0x0000001500007c02 */ /* 0x000fee0008000f00 */
.L_x_171:
[----:B-1----:R1:W3:Y:S02]  /*9bc0*/  SYNCS.PHASECHK.TRANS64.TRYWAIT P0, [R0+URZ+0x58], R9 ;  /* 0x00005809000075a7 */ /* 0x0022e400080011ff */
[----:B---3--:R-:W-:Y:S05]  /*9bd0*/  @!P0 NANOSLEEP.SYNCS 0x989680 ;  /* 0x009896800000895d */ /* 0x008fea0003900000 */
[----:B------:R-:W3:Y:S02]  /*9be0*/  @!P0 SYNCS.PHASECHK.TRANS64 P0, [R0+URZ+0x58], R9 ;  /* 0x00005809000085a7 */ /* 0x000ee400080010ff */
[----:B---3--:R-:W-:Y:S05]  /*9bf0*/  @!P0 BRA `(.L_x_171) ;  /* 0xfffffffc00f08947 */ /* 0x008fea000383ffff */
[----:B------:R-:W-:Y:S05]  /*9c00*/  BRA `(.L_x_172) ;  /* 0xffffffb800cc7947 */ /* 0x000fea000383ffff */
.L_x_88:
[----:B------:R-:W-:-:S07]  /*9c10*/  MOV R0, UR21 ;  /* 0x0000001500007c02 */ /* 0x000fce0008000f00 */
.L_x_173:
[----:B-1----:R1:W4:Y:S02]  /*9c20*/  SYNCS.PHASECHK.TRANS64.TRYWAIT P0, [R0+URZ+0x40], R3 ;  /* 0x00004003000075a7 */ /* 0x00232400080011ff */
[----:B----4-:R-:W-:Y:S05]  /*9c30*/  @!P0 NANOSLEEP.SYNCS 0x989680 ;  /* 0x009896800000895d */ /* 0x010fea0003900000 */
[----:B------:R-:W4:Y:S02]  /*9c40*/  @!P0 SYNCS.PHASECHK.TRANS64 P0, [R0+URZ+0x40], R3 ;  /* 0x00004003000085a7 */ /* 0x000f2400080010ff */
[----:B----4-:R-:W-:Y:S05]  /*9c50*/  @!P0 BRA `(.L_x_173) ;  /* 0xfffffffc00f08947 */ /* 0x010fea000383ffff */
[----:B------:R-:W-:Y:S05]  /*9c60*/  BRA `(.L_x_174) ;  /* 0xffffffbc00447947 */ /* 0x000fea000383ffff */
.L_x_89:
[----:B-1----:R-:W-:-:S07]  /*9c70*/  MOV R0, UR21 ;  /* 0x0000001500007c02 */ /* 0x002fce0008000f00 */
.L_x_175:
[----:B-1----:R1:W4:Y:S02]  /*9c80*/  SYNCS.PHASECHK.TRANS64.TRYWAIT P0, [R0+URZ+0x48], R3 ;  /* 0x00004803000075a7 */ /* 0x00232400080011ff */
[----:B----4-:R-:W-:Y:S05]  /*9c90*/  @!P0 NANOSLEEP.SYNCS 0x989680 ;  /* 0x009896800000895d */ /* 0x010fea0003900000 */
[----:B------:R-:W4:Y:S02]  /*9ca0*/  @!P0 SYNCS.PHASECHK.TRANS64 P0, [R0+URZ+0x48], R3 ;  /* 0x00004803000085a7 */ /* 0x000f2400080010ff */
[----:B----4-:R-:W-:Y:S05]  /*9cb0*/  @!P0 BRA `(.L_x_175) ;  /* 0xfffffffc00f08947 */ /* 0x010fea000383ffff */
[----:B------:R-:W-:Y:S05]  /*9cc0*/  BRA `(.L_x_176) ;  /* 0xffffffbc00347947 */ /* 0x000fea000383ffff */
.L_x_90:
[----:B-1----:R-:W-:-:S07]  /*9cd0*/  MOV R0, UR21 ;  /* 0x0000001500007c02 */ /* 0x002fce0008000f00 */
.L_x_177:
[----:B-1----:R1:W4:Y:S02]  /*9ce0*/  SYNCS.PHASECHK.TRANS64.TRYWAIT P0, [R0+URZ+0x50], R3 ;  /* 0x00005003000075a7 */ /* 0x00232400080011ff */
[----:B----4-:R-:W-:Y:S05]  /*9cf0*/  @!P0 NANOSLEEP.SYNCS 0x989680 ;  /* 0x009896800000895d */ /* 0x010fea0003900000 */
[----:B------:R-:W4:Y:S02]  /*9d00*/  @!P0 SYNCS.PHASECHK.TRANS64 P0, [R0+URZ+0x50], R3 ;  /* 0x00005003000085a7 */ /* 0x000f2400080010ff */
[----:B----4-:R-:W-:Y:S05]  /*9d10*/  @!P0 BRA `(.L_x_177) ;  /* 0xfffffffc00f08947 */ /* 0x010fea000383ffff */
[----:B------:R-:W-:Y:S05]  /*9d20*/  BRA `(.L_x_178) ;  /* 0xffffffbc00247947 */ /* 0x000fea000383ffff */
.L_x_92:
[----:B--2---:R2:W4:Y:S02]  /*9d30*/  SYNCS.PHASECHK.TRANS64.TRYWAIT P0, [R3+URZ+0x70], R0 ;  /* 0x00007000030075a7 */ /* 0x00452400080011ff */
[----:B----4-:R-:W-:Y:S05]  /*9d40*/  @!P0 NANOSLEEP.SYNCS 0x989680 ;  /* 0x009896800000895d */ /* 0x010fea0003900000 */
[----:B------:R-:W4:Y:S02]  /*9d50*/  @!P0 SYNCS.PHASECHK.TRANS64 P0, [R3+URZ+0x70], R0 ;  /* 0x00007000030085a7 */ /* 0x000f2400080010ff */
[----:B----4-:R-:W-:Y:S05]  /*9d60*/  @!P0 BRA `(.L_x_92) ;  /* 0xfffffffc00f08947 */ /* 0x010fea000383ffff */
[----:B------:R-:W-:Y:S05]  /*9d70*/  BRA `(.L_x_179) ;  /* 0xffffffbc00f87947 */ /* 0x000fea000383ffff */
.L_x_103:
[----:B-1----:R-:W-:Y:S04]  /*9d80*/  MOV R0, UR43 ;  /* 0x0000002b00007c02 */ /* 0x002fe80008000f00 */
[----:B------:R1:W2:Y:S03]  /*9d90*/  SYNCS.PHASECHK.TRANS64.TRYWAIT P0, [R0+URZ+0x20], R3 ;  /* 0x00002003000075a7 */ /* 0x0002a600080011ff */
[----:B--2---:R-:W-:Y:S05]  /*9da0*/  @!P0 NANOSLEEP.SYNCS 0x989680 ;  /* 0x009896800000895d */ /* 0x004fea0003900000 */
[----:B------:R-:W2:Y:S02]  /*9db0*/  @!P0 SYNCS.PHASECHK.TRANS64 P0, [R0+URZ+0x20], R3 ;  /* 0x00002003000085a7 */ /* 0x000ea400080010ff */
[----:B--2---:R-:W-:Y:S05]  /*9dc0*/  @!P0 BRA `(.L_x_103) ;  /* 0xfffffffc00ec8947 */ /* 0x004fea000383ffff */
[----:B------:R-:W-:Y:S05]  /*9dd0*/  BRA `(.L_x_102) ;  /* 0xffffffcc00787947 */ /* 0x000fea000383ffff */
.L_x_105:
[----:B-1----:R1:W3:Y:S02]  /*9de0*/  SYNCS.PHASECHK.TRANS64.TRYWAIT P1, [R77+URZ+0x90], R2 ;  /* 0x000090024d0075a7 */ /* 0x0022e400080211ff */
[----:B---3--:R-:W-:Y:S05]  /*9df0*/  @!P1 NANOSLEEP.SYNCS 0x989680 ;  /* 0x009896800000995d */ /* 0x008fea0003900000 */
[----:B------:R-:W3:Y:S02]  /*9e00*/  @!P1 SYNCS.PHASECHK.TRANS64 P1, [R77+URZ+0x90], R2 ;  /* 0x000090024d0095a7 */ /* 0x000ee400080210ff */
[----:B---3--:R-:W-:Y:S05]  /*9e10*/  @!P1 BRA `(.L_x_105) ;  /* 0xfffffffc00f09947 */ /* 0x008fea000383ffff */
[----:B------:R-:W-:Y:S05]  /*9e20*/  BRA `(.L_x_104) ;  /* 0xffffffcc00a47947 */ /* 0x000fea000383ffff */
.L_x_114:
[----:B-1----:R1:W2:Y:S02]  /*9e30*/  SYNCS.PHASECHK.TRANS64.TRYWAIT P0, [R3+URZ+0x20], R0 ;  /* 0x00002000030075a7 */ /* 0x0022a400080011ff */
[----:B--2---:R-:W-:Y:S05]  /*9e40*/  @!P0 NANOSLEEP.SYNCS 0x989680 ;  /* 0x009896800000895d */ /* 0x004fea0003900000 */
[----:B------:R-:W2:Y:S02]  /*9e50*/  @!P0 SYNCS.PHASECHK.TRANS64 P0, [R3+URZ+0x20], R0 ;  /* 0x00002000030085a7 */ /* 0x000ea400080010ff */
[----:B--2---:R-:W-:Y:S05]  /*9e60*/  @!P0 BRA `(.L_x_114) ;  /* 0xfffffffc00f08947 */ /* 0x004fea000383ffff */
[----:B------:R-:W-:Y:S05]  /*9e70*/  BRA `(.L_x_113) ;  /* 0xffffffd400c87947 */ /* 0x000fea000383ffff */
.L_x_122:
[----:B-1----:R1:W2:Y:S02]  /*9e80*/  SYNCS.PHASECHK.TRANS64.TRYWAIT P0, [R84+URZ+0x20], R5 ;  /* 0x00002005540075a7 */ /* 0x0022a400080011ff */
[----:B--2---:R-:W-:Y:S05]  /*9e90*/  @!P0 NANOSLEEP.SYNCS 0x989680 ;  /* 0x009896800000895d */ /* 0x004fea0003900000 */
[----:B------:R-:W2:Y:S02]  /*9ea0*/  @!P0 SYNCS.PHASECHK.TRANS64 P0, [R84+URZ+0x20], R5 ;  /* 0x00002005540085a7 */ /* 0x000ea400080010ff */
[----:B--2---:R-:W-:Y:S05]  /*9eb0*/  @!P0 BRA `(.L_x_122) ;  /* 0xfffffffc00f08947 */ /* 0x004fea000383ffff */
[----:B------:R-:W-:Y:S05]  /*9ec0*/  BRA `(.L_x_121) ;  /* 0xffffffe000107947 */ /* 0x000fea000383ffff */
.L_x_130:
[----:B--2---:R2:W3:Y:S02]  /*9ed0*/  SYNCS.PHASECHK.TRANS64.TRYWAIT P0, [R85+URZ+0x20], R0 ;  /* 0x00002000550075a7 */ /* 0x0044e400080011ff */
[----:B---3--:R-:W-:Y:S05]  /*9ee0*/  @!P0 NANOSLEEP.SYNCS 0x989680 ;  /* 0x009896800000895d */ /* 0x008fea0003900000 */
[----:B------:R-:W3:Y:S02]  /*9ef0*/  @!P0 SYNCS.PHASECHK.TRANS64 P0, [R85+URZ+0x20], R0 ;  /* 0x00002000550085a7 */ /* 0x000ee400080010ff */
[----:B---3--:R-:W-:Y:S05]  /*9f00*/  @!P0 BRA `(.L_x_130) ;  /* 0xfffffffc00f08947 */ /* 0x008fea000383ffff */
[----:B------:R-:W-:Y:S05]  /*9f10*/  BRA `(.L_x_129) ;  /* 0xffffffe800587947 */ /* 0x000fea000383ffff */
        .weak           $__internal_0_$__cuda_sm10x_tcgen05_guardrail_trap_col_being_dealloced_not_returned_by_alloc
        .type           $__internal_0_$__cuda_sm10x_tcgen05_guardrail_trap_col_being_dealloced_not_returned_by_alloc,@function
        .size           $__internal_0_$__cuda_sm10x_tcgen05_guardrail_trap_col_being_dealloced_not_returned_by_alloc,($__internal_1_$__cuda_sm10x_tcgen05_guardrail_trap_phase_invalid_during_alloc - $__internal_0_$__cuda_sm10x_tcgen05_guardrail_trap_col_being_dealloced_not_returned_by_alloc)
$__internal_0_$__cuda_sm10x_tcgen05_guardrail_trap_col_being_dealloced_not_returned_by_alloc:
[----:B------:R-:W-:Y:S05]  /*9f20*/  BPT.TRAP 0x1 ;  /* 0x000000040000795c */ /* 0x000fea0000300000 */
[----:B------:R-:W-:-:S04]  /*9f30*/  HFMA2 R3, -RZ, RZ, 0, 0 ;  /* 0x00000000ff037431 */ /* 0x000fc800000001ff */
[----:B------:R-:W-:Y:S05]  /*9f40*/  RET.REL.NODEC R2 `(_ZN7cutlass13device_kernelINS_4gemm6kernel13GemmUniversalIN4cute5tupleIJiiiiEEENS1_10collective13CollectiveMmaINS1_35MainloopSm100TmaUmmaWarpSpecializedILi2ELi2ELi4ENS5_IJNS4_1CILi2EEENSA_ILi4EEENSA_ILi1EEEEEEEENS5_IJNSA_ILi64EEENSA_ILi128EEESH_EEENS_10tfloat32_tENS5_IJlSD_lEEESJ_SK_NS4_8TiledMMAINS4_8MMA_AtomIJNS4_17SM100_MMA_TF32_SSISJ_SJ_fLi64ELi128ELNS4_4UMMA5MajorE0ELSP_0ELNSO_7ScaleInE0ELSQ_0EEEEEENS4_6LayoutINS5_IJSD_SD_SD_EEENS5_IJNSA_ILi0EEESV_SV_EEEEENS5_IJNS4_10UnderscoreESY_SY_EEEEENS4_23SM90_TMA_LOAD_MULTICASTENS4_14ComposedLayoutINS4_7SwizzleILi3ELi4ELi3EEENS4_18smem_ptr_flag_bitsILi32EEENST_INS5_IJNSA_ILi8EEENSA_ILi32EEEEEENS5_IJS18_SD_EEEEEEEvNS4_8identityES11_S1C_vS1D_EENS_8epilogue10collective18CollectiveEpilogueINS1F_23Sm100TmaWarpSpecializedILi4ELi2ELi16ELb1ELb0EEEJSI_NS5_IJNST_ISG_SD_EENST_IS18_SD_EEEEESJ_SK_SJ_SK_NS1F_6fusion15FusionCallbacksIS1J_NS1N_17LinearCombinationISJ_fSJ_fLNS_15FloatRoundStyleE2EEESI_S1M_JEEENS4_5SM1004TMEM4LOAD26SM100_TMEM_LOAD_16dp128b8xENS4_13SM90_TMA_LOADES1C_NS4_17SM75_U32x4_LDSM_NENS4_14SM90_TMA_STOREES1C_NS4_17SM90_U32x4_STSM_NENS4_39AutoVectorizingCopyWithAssumedAlignmentILi128EEEEEEvvEEEEvNT_6ParamsE) ;  /* 0xffffff60022c7950 */ /* 0x000fea0003c3ffff */
        .weak           $__internal_1_$__cuda_sm10x_tcgen05_guardrail_trap_phase_invalid_during_alloc
        .type           $__internal_1_$__cuda_sm10x_tcgen05_guardrail_trap_phase_invalid_during_alloc,@function
        .size           $__internal_1_$__cuda_sm10x_tcgen05_guardrail_trap_phase_invalid_during_alloc,($__internal_2_$__cuda_sm10x_tcgen05_guardrail_trap_unallocated_columns_being_dealloced - $__internal_1_$__cuda_sm10x_tcgen05_guardrail_trap_phase_invalid_during_alloc)
$__internal_1_$__cuda_sm10x_tcgen05_guardrail_trap_phase_invalid_during_alloc:
[----:B------:R-:W-:Y:S05]  /*9f50*/  BPT.TRAP 0x1 ;  /* 0x000000040000795c */ /* 0x000fea0000300000 */
[----:B------:R-:W-:-:S04]  /*9f60*/  MOV R5, 0x0 ;  /* 0x0000000000057802 */ /* 0x000fc80000000f00 */
[----:B------:R-:W-:Y:S05]  /*9f70*/  RET.REL.NODEC R4 `(_ZN7cutlass13device_kernelINS_4gemm6kernel13GemmUniversalIN4cute5tupleIJiiiiEEENS1_10collective13CollectiveMmaINS1_35MainloopSm100TmaUmmaWarpSpecializedILi2ELi2ELi4ENS5_IJNS4_1CILi2EEENSA_ILi4EEENSA_ILi1EEEEEEEENS5_IJNSA_ILi64EEENSA_ILi128EEESH_EEENS_10tfloat32_tENS5_IJlSD_lEEESJ_SK_NS4_8TiledMMAINS4_8MMA_AtomIJNS4_17SM100_MMA_TF32_SSISJ_SJ_fLi64ELi128ELNS4_4UMMA5MajorE0ELSP_0ELNSO_7ScaleInE0ELSQ_0EEEEEENS4_6LayoutINS5_IJSD_SD_SD_EEENS5_IJNSA_ILi0EEESV_SV_EEEEENS5_IJNS4_10UnderscoreESY_SY_EEEEENS4_23SM90_TMA_LOAD_MULTICASTENS4_14ComposedLayoutINS4_7SwizzleILi3ELi4ELi3EEENS4_18smem_ptr_flag_bitsILi32EEENST_INS5_IJNSA_ILi8EEENSA_ILi32EEEEEENS5_IJS18_SD_EEEEEEEvNS4_8identityES11_S1C_vS1D_EENS_8epilogue10collective18CollectiveEpilogueINS1F_23Sm100TmaWarpSpecializedILi4ELi2ELi16ELb1ELb0EEEJSI_NS5_IJNST_ISG_SD_EENST_IS18_SD_EEEEESJ_SK_SJ_SK_NS1F_6fusion15FusionCallbacksIS1J_NS1N_17LinearCombinationISJ_fSJ_fLNS_15FloatRoundStyleE2EEESI_S1M_JEEENS4_5SM1004TMEM4LOAD26SM100_TMEM_LOAD_16dp128b8xENS4_13SM90_TMA_LOADES1C_NS4_17SM75_U32x4_LDSM_NENS4_14SM90_TMA_STOREES1C_NS4_17SM90_U32x4_STSM_NENS4_39AutoVectorizingCopyWithAssumedAlignmentILi128EEEEEEvvEEEEvNT_6ParamsE) ;  /* 0xffffff6004207950 */ /* 0x000fea0003c3ffff */
        .weak           $__internal_2_$__cuda_sm10x_tcgen05_guardrail_trap_unallocated_columns_being_dealloced
        .type           $__internal_2_$__cuda_sm10x_tcgen05_guardrail_trap_unallocated_columns_being_dealloced,@function
        .size           $__internal_2_$__cuda_sm10x_tcgen05_guardrail_trap_unallocated_columns_being_dealloced,(.L_x_181 - $__internal_2_$__cuda_sm10x_tcgen05_guardrail_trap_unallocated_columns_being_dealloced)
$__internal_2_$__cuda_sm10x_tcgen05_guardrail_trap_unallocated_columns_being_dealloced:
[----:B------:R-:W-:Y:S05]  /*9f80*/  BPT.TRAP 0x1 ;  /* 0x000000040000795c */ /* 0x000fea0000300000 */
[----:B------:R-:W-:-:S04]  /*9f90*/  HFMA2 R3, -RZ, RZ, 0, 0 ;  /* 0x00000000ff037431 */ /* 0x000fc800000001ff */
[----:B------:R-:W-:Y:S05]  /*9fa0*/  RET.REL.NODEC R2 `(_ZN7cutlass13device_kernelINS_4gemm6kernel13GemmUniversalIN4cute5tupleIJiiiiEEENS1_10collective13CollectiveMmaINS1_35MainloopSm100TmaUmmaWarpSpecializedILi2ELi2ELi4ENS5_IJNS4_1CILi2EEENSA_ILi4EEENSA_ILi1EEEEEEEENS5_IJNSA_ILi64EEENSA_ILi128EEESH_EEENS_10tfloat32_tENS5_IJlSD_lEEESJ_SK_NS4_8TiledMMAINS4_8MMA_AtomIJNS4_17SM100_MMA_TF32_SSISJ_SJ_fLi64ELi128ELNS4_4UMMA5MajorE0ELSP_0ELNSO_7ScaleInE0ELSQ_0EEEEEENS4_6LayoutINS5_IJSD_SD_SD_EEENS5_IJNSA_ILi0EEESV_SV_EEEEENS5_IJNS4_10UnderscoreESY_SY_EEEEENS4_23SM90_TMA_LOAD_MULTICASTENS4_14ComposedLayoutINS4_7SwizzleILi3ELi4ELi3EEENS4_18smem_ptr_flag_bitsILi32EEENST_INS5_IJNSA_ILi8EEENSA_ILi32EEEEEENS5_IJS18_SD_EEEEEEEvNS4_8identityES11_S1C_vS1D_EENS_8epilogue10collective18CollectiveEpilogueINS1F_23Sm100TmaWarpSpecializedILi4ELi2ELi16ELb1ELb0EEEJSI_NS5_IJNST_ISG_SD_EENST_IS18_SD_EEEEESJ_SK_SJ_SK_NS1F_6fusion15FusionCallbacksIS1J_NS1N_17LinearCombinationISJ_fSJ_fLNS_15FloatRoundStyleE2EEESI_S1M_JEEENS4_5SM1004TMEM4LOAD26SM100_TMEM_LOAD_16dp128b8xENS4_13SM90_TMA_LOADES1C_NS4_17SM75_U32x4_LDSM_NENS4_14SM90_TMA_STOREES1C_NS4_17SM90_U32x4_STSM_NENS4_39AutoVectorizingCopyWithAssumedAlignmentILi128EEEEEEvvEEEEvNT_6ParamsE) ;  /* 0xffffff6002147950 */ /* 0x000fea0003c3ffff */
.L_x_180:
[----:B------:R-:W-:-:S00]  /*9fb0*/  BRA `(.L_x_180) ;  /* 0xfffffffc00fc7947 */ /* 0x000fc0000383ffff */
[----:B------:R-:W-:-:S00]  /*9fc0*/  NOP ;  /* 0x0000000000007918 */ /* 0x000fc00000000000 */
        /* <DEDUP_REMOVED lines=11> */
.L_x_181:


//--------------------- .nv.global.init           --------------------------
	.section	.nv.global.init,"aw",@progbits
.nv.global.init:
	.type		$str$27,@object
	.size		$str$27,($str$28 - $str$27)
$str$27:
        /*0000*/ 	.byte	0x28, 0x61, 0x64, 0x64, 0x72, 0x65, 0x73, 0x73, 0x20, 0x26, 0x20, 0x6d, 0x61, 0x73, 0x6b, 0x29
        /*0010*/ 	.byte	0x20, 0x3d, 0x3d, 0x20, 0x30, 0x00
	.type		$str$28,@object
	.size		$str$28,($str$26 - $str$28)
$str$28:
        /*0016*/ 	.byte	0x2f, 0x74, 0x6d, 0x70, 0x2f, 0x63, 0x75, 0x74, 0x6c, 0x61, 0x73, 0x73, 0x5f, 0x73, 0x77, 0x65
        /*0026*/ 	.byte	0x65, 0x70, 0x5f, 0x73, 0x72, 0x63, 0x2f, 0x69, 0x6e, 0x63, 0x6c, 0x75, 0x64, 0x65, 0x2f, 0x63
        /*0036*/ 	.byte	0x75, 0x74, 0x65, 0x2f, 0x70, 0x6f, 0x69, 0x6e, 0x74, 0x65, 0x72, 0x5f, 0x66, 0x6c, 0x61, 0x67
        /*0046*/ 	.byte	0x67, 0x65, 0x64, 0x2e, 0x68, 0x70, 0x70, 0x00
	.type		$str$26,@object
	.size		$str$26,($str$25 - $str$26)
$str$26:
        /*004e*/ 	.byte	0x2f, 0x74, 0x6d, 0x70, 0x2f, 0x63, 0x75, 0x74, 0x6c, 0x61, 0x73, 0x73, 0x5f, 0x73, 0x77, 0x65
        /*005e*/ 	.byte	0x65, 0x70, 0x5f, 0x73, 0x72, 0x63, 0x2f, 0x69, 0x6e, 0x63, 0x6c, 0x75, 0x64, 0x65, 0x2f, 0x63
        /*006e*/ 	.byte	0x75, 0x74, 0x65, 0x2f, 0x61, 0x74, 0x6f, 0x6d, 0x2f, 0x63, 0x6f, 0x70, 0x79, 0x5f, 0x74, 0x72
        /*007e*/ 	.byte	0x61, 0x69, 0x74, 0x73, 0x5f, 0x73, 0x6d, 0x31, 0x30, 0x30, 0x2e, 0x68, 0x70, 0x70, 0x00
	.type		$str$25,@object
	.size		$str$25,(__unnamed_1 - $str$25)
$str$25:
        /*008d*/ 	.byte	0x28, 0x28, 0x75, 0x69, 0x6e, 0x74, 0x33, 0x32, 0x5f, 0x74, 0x28, 0x74, 0x68, 0x72, 0x65, 0x61
        /*009d*/ 	.byte	0x64, 0x49, 0x64, 0x78, 0x2e, 0x78, 0x29, 0x20, 0x2f, 0x20, 0x33, 0x32, 0x29, 0x20, 0x25, 0x20
        /*00ad*/ 	.byte	0x34, 0x29, 0x20, 0x3d, 0x3d, 0x20, 0x28, 0x28, 0x28, 0x74, 0x6d, 0x65, 0x6d, 0x5f, 0x61, 0x64
        /*00bd*/ 	.byte	0x64, 0x72, 0x20, 0x3e, 0x3e, 0x20, 0x31, 0x36, 0x29, 0x20, 0x2f, 0x20, 0x33, 0x32, 0x29, 0x20
        /*00cd*/ 	.byte	0x25, 0x20, 0x34, 0x29, 0x00
	.type		__unnamed_1,@object
	.size		__unnamed_1,(__unnamed_2 - __unnamed_1)
__unnamed_1:
        /*00d2*/ 	.byte	0x61, 0x75, 0x74, 0x6f, 0x20, 0x63, 0x75, 0x74, 0x65, 0x3a, 0x3a, 0x61, 0x73, 0x5f, 0x70, 0x6f
        /* <DEDUP_REMOVED lines=24> */
        /*0262*/ 	.byte	0x30, 0x34, 0x38, 0x3e, 0x3e, 0x3e, 0x3e, 0x5d, 0x00
	.type		__unnamed_2,@object
	.size		__unnamed_2,(.L_2 - __unnamed_2)
__unnamed_2:
        /* <DEDUP_REMOVED lines=45> */
        /*053b*/ 	.byte	0x3e, 0x3e, 0x3e, 0x5d, 0x00
.L_2:


//--------------------- .nv.shared._ZN7cutlass13device_kernelINS_4gemm6kernel13GemmUniversalIN4cute5tupleIJiiiiEEENS1_10collective13CollectiveMmaINS1_35MainloopSm100TmaUmmaWarpSpecializedILi2ELi2ELi4ENS5_IJNS4_1CILi2EEENSA_ILi4EEENSA_ILi1EEEEEEEENS5_IJNSA_ILi64EEENSA_ILi128EEESH_EEENS_10tfloat32_tENS5_IJlSD_lEEESJ_SK_NS4_8TiledMMAINS4_8MMA_AtomIJNS4_17SM100_MMA_TF32_SSISJ_SJ_fLi64ELi128ELNS4_4UMMA5MajorE0ELSP_0ELNSO_7ScaleInE0ELSQ_0EEEEEENS4_6LayoutINS5_IJSD_SD_SD_EEENS5_IJNSA_ILi0EEESV_SV_EEEEENS5_IJNS4_10UnderscoreESY_SY_EEEEENS4_23SM90_TMA_LOAD_MULTICASTENS4_14ComposedLayoutINS4_7SwizzleILi3ELi4ELi3EEENS4_18smem_ptr_flag_bitsILi32EEENST_INS5_IJNSA_ILi8EEENSA_ILi32EEEEEENS5_IJS18_SD_EEEEEEEvNS4_8identityES11_S1C_vS1D_EENS_8epilogue10collective18CollectiveEpilogueINS1F_23Sm100TmaWarpSpecializedILi4ELi2ELi16ELb1ELb0EEEJSI_NS5_IJNST_ISG_SD_EENST_IS18_SD_EEEEESJ_SK_SJ_SK_NS1F_6fusion15FusionCallbacksIS1J_NS1N_17LinearCombinationISJ_fSJ_fLNS_15FloatRoundStyleE2EEESI_S1M_JEEENS4_5SM1004TMEM4LOAD26SM100_TMEM_LOAD_16dp128b8xENS4_13SM90_TMA_LOADES1C_NS4_17SM75_U32x4_LDSM_NENS4_14SM90_TMA_STOREES1C_NS4_17SM90_U32x4_STSM_NENS4_39AutoVectorizingCopyWithAssumedAlignmentILi128EEEEEEvvEEEEvNT_6ParamsE --------------------------
	.section	.nv.shared._ZN7cutlass13device_kernelINS_4gemm6kernel13GemmUniversalIN4cute5tupleIJiiiiEEENS1_10collective13CollectiveMmaINS1_35MainloopSm100TmaUmmaWarpSpecializedILi2ELi2ELi4ENS5_IJNS4_1CILi2EEENSA_ILi4EEENSA_ILi1EEEEEEEENS5_IJNSA_ILi64EEENSA_ILi128EEESH_EEENS_10tfloat32_tENS5_IJlSD_lEEESJ_SK_NS4_8TiledMMAINS4_8MMA_AtomIJNS4_17SM100_MMA_TF32_SSISJ_SJ_fLi64ELi128ELNS4_4UMMA5MajorE0ELSP_0ELNSO_7ScaleInE0ELSQ_0EEEEEENS4_6LayoutINS5_IJSD_SD_SD_EEENS5_IJNSA_ILi0EEESV_SV_EEEEENS5_IJNS4_10UnderscoreESY_SY_EEEEENS4_23SM90_TMA_LOAD_MULTICASTENS4_14ComposedLayoutINS4_7SwizzleILi3ELi4ELi3EEENS4_18smem_ptr_flag_bitsILi32EEENST_INS5_IJNSA_ILi8EEENSA_ILi32EEEEEENS5_IJS18_SD_EEEEEEEvNS4_8identityES11_S1C_vS1D_EENS_8epilogue10collective18CollectiveEpilogueINS1F_23Sm100TmaWarpSpecializedILi4ELi2ELi16ELb1ELb0EEEJSI_NS5_IJNST_ISG_SD_EENST_IS18_SD_EEEEESJ_SK_SJ_SK_NS1F_6fusion15FusionCallbacksIS1J_NS1N_17LinearCombinationISJ_fSJ_fLNS_15FloatRoundStyleE2EEESI_S1M_JEEENS4_5SM1004TMEM4LOAD26SM100_TMEM_LOAD_16dp128b8xENS4_13SM90_TMA_LOADES1C_NS4_17SM75_U32x4_LDSM_NENS4_14SM90_TMA_STOREES1C_NS4_17SM90_U32x4_STSM_NENS4_39AutoVectorizingCopyWithAssumedAlignmentILi128EEEEEEvvEEEEvNT_6ParamsE,"aw",@nobits
	.sectionflags	@""
	.align	16
	.zero		1024


//--------------------- .nv.shared.reserved.0     --------------------------
	.section	.nv.shared.reserved.0,"aw",@nobits
	.weak		__nv_reservedSMEM_offset_0_alias
	.size		__nv_reservedSMEM_offset_0_alias, 0, 64
	.other		__nv_reservedSMEM_offset_0_alias,@"STO_CUDA_RESERVED_SHARED STV_DEFAULT"
__nv_reservedSMEM_offset_0_alias:
	.zero		0
.nv.shared.reserved.0:
	.zero		64
	.weak		__nv_reservedSMEM_tcgen05_partition
	.type		__nv_reservedSMEM_tcgen05_partition,@object
	.size		__nv_reservedSMEM_tcgen05_partition,(.L_0 - __nv_reservedSMEM_tcgen05_partition)
__nv_reservedSMEM_tcgen05_partition:
	.zero		32
.L_0:


//--------------------- .nv.global                --------------------------
	.section	.nv.global,"aw",@nobits
.nv.global:
	.type		_ZN40_INTERNAL_5b6929e5_4_k_cu_b510d66c_296064cute1_E,@object
	.size		_ZN40_INTERNAL_5b6929e5_4_k_cu_b510d66c_296064cute1_E,(_ZN40_INTERNAL_5b6929e5_4_k_cu_b510d66c_296064cuda3std3__45__cpo6cbeginE - _ZN40_INTERNAL_5b6929e5_4_k_cu_b510d66c_296064cute1_E)
_ZN40_INTERNAL_5b6929e5_4_k_cu_b510d66c_296064cute1_E:
	.zero		1
	.type		_ZN40_INTERNAL_5b6929e5_4_k_cu_b510d66c_296064cuda3std3__45__cpo6cbeginE,@object
	.size		_ZN40_INTERNAL_5b6929e5_4_k_cu_b510d66c_296064cuda3std3__45__cpo6cbeginE,(_ZN40_INTERNAL_5b6929e5_4_k_cu_b510d66c_296064cuda3std3__48in_placeE - _ZN40_INTERNAL_5b6929e5_4_k_cu_b510d66c_296064cuda3std3__45__cpo6cbeginE)
_ZN40_INTERNAL_5b6929e5_4_k_cu_b510d66c_296064cuda3std3__45__cpo6cbeginE:
	.zero		1
	.type		_ZN40_INTERNAL_5b6929e5_4_k_cu_b510d66c_296064cuda3std3__48in_placeE,@object
	.size		_ZN40_INTERNAL_5b6929e5_4_k_cu_b510d66c_296064cuda3std3__48in_placeE,(_ZN40_INTERNAL_5b6929e5_4_k_cu_b510d66c_296064cuda3std6ranges3__45__cpo9iter_moveE - _ZN40_INTERNAL_5b6929e5_4_k_cu_b510d66c_296064cuda3std3__48in_placeE)
_ZN40_INTERNAL_5b6929e5_4_k_cu_b510d66c_296064cuda3std3__48in_placeE:
	.zero		1
	.type		_ZN40_INTERNAL_5b6929e5_4_k_cu_b510d66c_296064cuda3std6ranges3__45__cpo9iter_moveE,@object
	.size		_ZN40_INTERNAL_5b6929e5_4_k_cu_b510d66c_296064cuda3std6ranges3__45__cpo9iter_moveE,(_ZN40_INTERNAL_5b6929e5_4_k_cu_b510d66c_296064cuda3std3__45__cpo5beginE - _ZN40_INTERNAL_5b6929e5_4_k_cu_b510d66c_296064cuda3std6ranges3__45__cpo9iter_moveE)
_ZN40_INTERNAL_5b6929e5_4_k_cu_b510d66c_296064cuda3std6ranges3__45__cpo9iter_moveE:
	.zero		1
	.type		_ZN40_INTERNAL_5b6929e5_4_k_cu_b510d66c_296064cuda3std3__45__cpo5beginE,@object
	.size		_ZN40_INTERNAL_5b6929e5_4_k_cu_b510d66c_296064cuda3std3__45__cpo5beginE,(_ZN40_INTERNAL_5b6929e5_4_k_cu_b510d66c_296064cuda3std3__442_GLOBAL__N__5b6929e5_4_k_cu_b510d66c_296066ignoreE - _ZN40_INTERNAL_5b6929e5_4_k_cu_b510d66c_296064cuda3std3__45__cpo5beginE)
_ZN40_INTERNAL_5b6929e5_4_k_cu_b510d66c_296064cuda3std3__45__cpo5beginE:
	.zero		1
	.type		_ZN40_INTERNAL_5b6929e5_4_k_cu_b510d66c_296064cuda3std3__442_GLOBAL__N__5b6929e5_4_k_cu_b510d66c_296066ignoreE,@object
	.size		_ZN40_INTERNAL_5b6929e5_4_k_cu_b510d66c_296064cuda3std3__442_GLOBAL__N__5b6929e5_4_k_cu_b510d66c_296066ignoreE,(_ZN40_INTERNAL_5b6929e5_4_k_cu_b510d66c_296064cute7productE - _ZN40_INTERNAL_5b6929e5_4_k_cu_b510d66c_296064cuda3std3__442_GLOBAL__N__5b6929e5_4_k_cu_b510d66c_296066ignoreE)
_ZN40_INTERNAL_5b6929e5_4_k_cu_b510d66c_296064cuda3std3__442_GLOBAL__N__5b6929e5_4_k_cu_b510d66c_296066ignoreE:
	.zero		1
	.type		_ZN40_INTERNAL_5b6929e5_4_k_cu_b510d66c_296064cute7productE,@object
	.size		_ZN40_INTERNAL_5b6929e5_4_k_cu_b510d66c_296064cute7productE,(_ZN40_INTERNAL_5b6929e5_4_k_cu_b510d66c_296064cuda3std3__45__cpo3endE - _ZN40_INTERNAL_5b6929e5_4_k_cu_b510d66c_296064cute7productE)
_ZN40_INTERNAL_5b6929e5_4_k_cu_b510d66c_296064cute7productE:
	.zero		1
	.type		_ZN40_INTERNAL_5b6929e5_4_k_cu_b510d66c_296064cuda3std3__45__cpo3endE,@object
	.size		_ZN40_INTERNAL_5b6929e5_4_k_cu_b510d66c_296064cuda3std3__45__cpo3endE,(_ZN40_INTERNAL_5b6929e5_4_k_cu_b510d66c_296064cuda3std3__419piecewise_constructE - _ZN40_INTERNAL_5b6929e5_4_k_cu_b510d66c_296064cuda3std3__45__cpo3endE)
_ZN40_INTERNAL_5b6929e5_4_k_cu_b510d66c_296064cuda3std3__45__cpo3endE:
	.zero		1
	.type		_ZN40_INTERNAL_5b6929e5_4_k_cu_b510d66c_296064cuda3std3__419piecewise_constructE,@object
	.size		_ZN40_INTERNAL_5b6929e5_4_k_cu_b510d66c_296064cuda3std3__419piecewise_constructE,(_ZN40_INTERNAL_5b6929e5_4_k_cu_b510d66c_296064cuda3std3__45__cpo4cendE - _ZN40_INTERNAL_5b6929e5_4_k_cu_b510d66c_296064cuda3std3__419piecewise_constructE)
_ZN40_INTERNAL_5b6929e5_4_k_cu_b510d66c_296064cuda3std3__419piecewise_constructE:
	.zero		1
	.type		_ZN40_INTERNAL_5b6929e5_4_k_cu_b510d66c_296064cuda3std3__45__cpo4cendE,@object
	.size		_ZN40_INTERNAL_5b6929e5_4_k_cu_b510d66c_296064cuda3std3__45__cpo4cendE,(_ZN40_INTERNAL_5b6929e5_4_k_cu_b510d66c_296064cuda3std6ranges3__45__cpo4swapE - _ZN40_INTERNAL_5b6929e5_4_k_cu_b510d66c_296064cuda3std3__45__cpo4cendE)
_ZN40_INTERNAL_5b6929e5_4_k_cu_b510d66c_296064cuda3std3__45__cpo4cendE:
	.zero		1
	.type		_ZN40_INTERNAL_5b6929e5_4_k_cu_b510d66c_296064cuda3std6ranges3__45__cpo4swapE,@object
	.size		_ZN40_INTERNAL_5b6929e5_4_k_cu_b510d66c_296064cuda3std6ranges3__45__cpo4swapE,(.L_10 - _ZN40_INTERNAL_5b6929e5_4_k_cu_b510d66c_296064cuda3std6ranges3__45__cpo4swapE)
_ZN40_INTERNAL_5b6929e5_4_k_cu_b510d66c_296064cuda3std6ranges3__45__cpo4swapE:
	.zero		1
.L_10:


//--------------------- .nv.constant0._ZN7cutlass13device_kernelINS_4gemm6kernel13GemmUniversalIN4cute5tupleIJiiiiEEENS1_10collective13CollectiveMmaINS1_35MainloopSm100TmaUmmaWarpSpecializedILi2ELi2ELi4ENS5_IJNS4_1CILi2EEENSA_ILi4EEENSA_ILi1EEEEEEEENS5_IJNSA_ILi64EEENSA_ILi128EEESH_EEENS_10tfloat32_tENS5_IJlSD_lEEESJ_SK_NS4_8TiledMMAINS4_8MMA_AtomIJNS4_17SM100_MMA_TF32_SSISJ_SJ_fLi64ELi128ELNS4_4UMMA5MajorE0ELSP_0ELNSO_7ScaleInE0ELSQ_0EEEEEENS4_6LayoutINS5_IJSD_SD_SD_EEENS5_IJNSA_ILi0EEESV_SV_EEEEENS5_IJNS4_10UnderscoreESY_SY_EEEEENS4_23SM90_TMA_LOAD_MULTICASTENS4_14ComposedLayoutINS4_7SwizzleILi3ELi4ELi3EEENS4_18smem_ptr_flag_bitsILi32EEENST_INS5_IJNSA_ILi8EEENSA_ILi32EEEEEENS5_IJS18_SD_EEEEEEEvNS4_8identityES11_S1C_vS1D_EENS_8epilogue10collective18CollectiveEpilogueINS1F_23Sm100TmaWarpSpecializedILi4ELi2ELi16ELb1ELb0EEEJSI_NS5_IJNST_ISG_SD_EENST_IS18_SD_EEEEESJ_SK_SJ_SK_NS1F_6fusion15FusionCallbacksIS1J_NS1N_17LinearCombinationISJ_fSJ_fLNS_15FloatRoundStyleE2EEESI_S1M_JEEENS4_5SM1004TMEM4LOAD26SM100_TMEM_LOAD_16dp128b8xENS4_13SM90_TMA_LOADES1C_NS4_17SM75_U32x4_LDSM_NENS4_14SM90_TMA_STOREES1C_NS4_17SM90_U32x4_STSM_NENS4_39AutoVectorizingCopyWithAssumedAlignmentILi128EEEEEEvvEEEEvNT_6ParamsE --------------------------
	.section	.nv.constant0._ZN7cutlass13device_kernelINS_4gemm6kernel13GemmUniversalIN4cute5tupleIJiiiiEEENS1_10collective13CollectiveMmaINS1_35MainloopSm100TmaUmmaWarpSpecializedILi2ELi2ELi4ENS5_IJNS4_1CILi2EEENSA_ILi4EEENSA_ILi1EEEEEEEENS5_IJNSA_ILi64EEENSA_ILi128EEESH_EEENS_10tfloat32_tENS5_IJlSD_lEEESJ_SK_NS4_8TiledMMAINS4_8MMA_AtomIJNS4_17SM100_MMA_TF32_SSISJ_SJ_fLi64ELi128ELNS4_4UMMA5MajorE0ELSP_0ELNSO_7ScaleInE0ELSQ_0EEEEEENS4_6LayoutINS5_IJSD_SD_SD_EEENS5_IJNSA_ILi0EEESV_SV_EEEEENS5_IJNS4_10UnderscoreESY_SY_EEEEENS4_23SM90_TMA_LOAD_MULTICASTENS4_14ComposedLayoutINS4_7SwizzleILi3ELi4ELi3EEENS4_18smem_ptr_flag_bitsILi32EEENST_INS5_IJNSA_ILi8EEENSA_ILi32EEEEEENS5_IJS18_SD_EEEEEEEvNS4_8identityES11_S1C_vS1D_EENS_8epilogue10collective18CollectiveEpilogueINS1F_23Sm100TmaWarpSpecializedILi4ELi2ELi16ELb1ELb0EEEJSI_NS5_IJNST_ISG_SD_EENST_IS18_SD_EEEEESJ_SK_SJ_SK_NS1F_6fusion15FusionCallbacksIS1J_NS1N_17LinearCombinationISJ_fSJ_fLNS_15FloatRoundStyleE2EEESI_S1M_JEEENS4_5SM1004TMEM4LOAD26SM100_TMEM_LOAD_16dp128b8xENS4_13SM90_TMA_LOADES1C_NS4_17SM75_U32x4_LDSM_NENS4_14SM90_TMA_STOREES1C_NS4_17SM90_U32x4_STSM_NENS4_39AutoVectorizingCopyWithAssumedAlignmentILi128EEEEEEvvEEEEvNT_6ParamsE,"a",@progbits
	.sectionflags	@""
	.align	4
.nv.constant0._ZN7cutlass13device_kernelINS_4gemm6kernel13GemmUniversalIN4cute5tupleIJiiiiEEENS1_10collective13CollectiveMmaINS1_35MainloopSm100TmaUmmaWarpSpecializedILi2ELi2ELi4ENS5_IJNS4_1CILi2EEENSA_ILi4EEENSA_ILi1EEEEEEEENS5_IJNSA_ILi64EEENSA_ILi128EEESH_EEENS_10tfloat32_tENS5_IJlSD_lEEESJ_SK_NS4_8TiledMMAINS4_8MMA_AtomIJNS4_17SM100_MMA_TF32_SSISJ_SJ_fLi64ELi128ELNS4_4UMMA5MajorE0ELSP_0ELNSO_7ScaleInE0ELSQ_0EEEEEENS4_6LayoutINS5_IJSD_SD_SD_EEENS5_IJNSA_ILi0EEESV_SV_EEEEENS5_IJNS4_10UnderscoreESY_SY_EEEEENS4_23SM90_TMA_LOAD_MULTICASTENS4_14ComposedLayoutINS4_7SwizzleILi3ELi4ELi3EEENS4_18smem_ptr_flag_bitsILi32EEENST_INS5_IJNSA_ILi8EEENSA_ILi32EEEEEENS5_IJS18_SD_EEEEEEEvNS4_8identityES11_S1C_vS1D_EENS_8epilogue10collective18CollectiveEpilogueINS1F_23Sm100TmaWarpSpecializedILi4ELi2ELi16ELb1ELb0EEEJSI_NS5_IJNST_ISG_SD_EENST_IS18_SD_EEEEESJ_SK_SJ_SK_NS1F_6fusion15FusionCallbacksIS1J_NS1N_17LinearCombinationISJ_fSJ_fLNS_15FloatRoundStyleE2EEESI_S1M_JEEENS4_5SM1004TMEM4LOAD26SM100_TMEM_LOAD_16dp128b8xENS4_13SM90_TMA_LOADES1C_NS4_17SM75_U32x4_LDSM_NENS4_14SM90_TMA_STOREES1C_NS4_17SM90_U32x4_STSM_NENS4_39AutoVectorizingCopyWithAssumedAlignmentILi128EEEEEEvvEEEEvNT_6ParamsE:
	.zero		2944


//--------------------- SYMBOLS --------------------------

	.type		.nv.reservedSmem.offset0,@object
	.size		.nv.reservedSmem.offset0,0x4
	.type		.nv.reservedSmem.cap,@object
	.size		.nv.reservedSmem.cap,0x4
	.type		__assertfail,@function
